//
// Generated by NVIDIA NVVM Compiler
//
// Compiler Build ID: CL-36424714
// Cuda compilation tools, release 13.0, V13.0.88
// Based on NVVM 20.0.0
//

.version 9.0
.target sm_100
.address_size 64

.const .align 4 .b8 K[256] = {152, 47, 138, 66, 145, 68, 55, 113, 207, 251, 192, 181, 165, 219, 181, 233, 91, 194, 86, 57, 241, 17, 241, 89, 164, 130, 63, 146, 213, 94, 28, 171, 152, 170, 7, 216, 1, 91, 131, 18, 190, 133, 49, 36, 195, 125, 12, 85, 116, 93, 190, 114, 254, 177, 222, 128, 167, 6, 220, 155, 116, 241, 155, 193, 193, 105, 155, 228, 134, 71, 190, 239, 198, 157, 193, 15, 204, 161, 12, 36, 111, 44, 233, 45, 170, 132, 116, 74, 220, 169, 176, 92, 218, 136, 249, 118, 82, 81, 62, 152, 109, 198, 49, 168, 200, 39, 3, 176, 199, 127, 89, 191, 243, 11, 224, 198, 71, 145, 167, 213, 81, 99, 202, 6, 103, 41, 41, 20, 133, 10, 183, 39, 56, 33, 27, 46, 252, 109, 44, 77, 19, 13, 56, 83, 84, 115, 10, 101, 187, 10, 106, 118, 46, 201, 194, 129, 133, 44, 114, 146, 161, 232, 191, 162, 75, 102, 26, 168, 112, 139, 75, 194, 163, 81, 108, 199, 25, 232, 146, 209, 36, 6, 153, 214, 133, 53, 14, 244, 112, 160, 106, 16, 22, 193, 164, 25, 8, 108, 55, 30, 76, 119, 72, 39, 181, 188, 176, 52, 179, 12, 28, 57, 74, 170, 216, 78, 79, 202, 156, 91, 243, 111, 46, 104, 238, 130, 143, 116, 111, 99, 165, 120, 20, 120, 200, 132, 8, 2, 199, 140, 250, 255, 190, 144, 235, 108, 80, 164, 247, 163, 249, 190, 242, 120, 113, 198};

.entry _Z13sha256_kernelPKhPjPKjS3_j(
	.param .u64 .ptr .align 1 _Z13sha256_kernelPKhPjPKjS3_j_param_0,
	.param .u64 .ptr .align 1 _Z13sha256_kernelPKhPjPKjS3_j_param_1,
	.param .u64 .ptr .align 1 _Z13sha256_kernelPKhPjPKjS3_j_param_2,
	.param .u64 .ptr .align 1 _Z13sha256_kernelPKhPjPKjS3_j_param_3,
	.param .u32 _Z13sha256_kernelPKhPjPKjS3_j_param_4
)
{
	.local .align 16 .b8 	__local_depot0[256];
	.reg .b64 	%SP;
	.reg .b64 	%SPL;
	.reg .pred 	%p<20>;
	.reg .b16 	%rs<2>;
	.reg .b32 	%r<330>;
	.reg .b64 	%rd<39>;

	mov.u64 	%SPL, __local_depot0;
	ld.param.u64 	%rd6, [_Z13sha256_kernelPKhPjPKjS3_j_param_2];
	ld.param.u64 	%rd7, [_Z13sha256_kernelPKhPjPKjS3_j_param_3];
	ld.param.u32 	%r71, [_Z13sha256_kernelPKhPjPKjS3_j_param_4];
	add.u64 	%rd1, %SPL, 0;
	mov.u32 	%r72, %ctaid.x;
	mov.u32 	%r73, %ntid.x;
	mov.u32 	%r74, %tid.x;
	mad.lo.s32 	%r1, %r72, %r73, %r74;
	setp.ge.u32 	%p1, %r1, %r71;
	@%p1 bra 	$L__BB0_37;
	cvta.to.global.u64 	%rd9, %rd7;
	cvta.to.global.u64 	%rd10, %rd6;
	mul.wide.u32 	%rd11, %r1, 4;
	add.s64 	%rd12, %rd9, %rd11;
	ld.global.u32 	%r2, [%rd12];
	add.s64 	%rd13, %rd10, %rd11;
	ld.global.u32 	%r3, [%rd13];
	mov.u32 	%r298, %r3;
$L__BB0_2:
	mov.u32 	%r4, %r298;
	add.s32 	%r298, %r4, 1;
	and.b32  	%r75, %r298, 63;
	setp.ne.s32 	%p2, %r75, 56;
	@%p2 bra 	$L__BB0_2;
	add.s32 	%r6, %r4, 9;
	setp.eq.s32 	%p3, %r6, 0;
	mov.b32 	%r329, 1779033703;
	mov.b32 	%r328, -1150833019;
	mov.b32 	%r327, 1013904242;
	mov.b32 	%r326, -1521486534;
	mov.b32 	%r325, 1359893119;
	mov.b32 	%r324, -1694144372;
	mov.b32 	%r323, 528734635;
	mov.b32 	%r322, 1541459225;
	@%p3 bra 	$L__BB0_36;
	add.s32 	%r7, %r4, 5;
	mov.b32 	%r307, 0;
	mov.b32 	%r329, 1779033703;
	mov.b32 	%r328, -1150833019;
	mov.b32 	%r327, 1013904242;
	mov.b32 	%r326, -1521486534;
	mov.b32 	%r325, 1359893119;
	mov.b32 	%r324, -1694144372;
	mov.b32 	%r323, 528734635;
	mov.b32 	%r322, 1541459225;
	cvt.u64.u32 	%rd16, %r2;
	mov.u64 	%rd31, K;
	mul.wide.u32 	%rd25, %r3, 8;
$L__BB0_5:
	mov.b32 	%r308, 0;
$L__BB0_6:
	ld.param.u64 	%rd37, [_Z13sha256_kernelPKhPjPKjS3_j_param_0];
	shl.b32 	%r94, %r308, 2;
	add.s32 	%r18, %r94, %r307;
	mul.wide.u32 	%rd14, %r308, 4;
	add.s64 	%rd2, %rd1, %rd14;
	mov.b32 	%r95, 0;
	st.local.u32 	[%rd2], %r95;
	setp.ge.u32 	%p4, %r18, %r3;
	cvt.u64.u32 	%rd15, %r18;
	add.s64 	%rd17, %rd15, %rd16;
	cvta.to.global.u64 	%rd18, %rd37;
	add.s64 	%rd3, %rd18, %rd17;
	@%p4 bra 	$L__BB0_8;
	ld.global.u8 	%r102, [%rd3];
	shl.b32 	%r310, %r102, 24;
	st.local.u32 	[%rd2], %r310;
	bra.uni 	$L__BB0_12;
$L__BB0_8:
	setp.ne.s32 	%p5, %r18, %r3;
	@%p5 bra 	$L__BB0_10;
	mov.b32 	%r310, -2147483648;
	st.local.u32 	[%rd2], %r310;
	bra.uni 	$L__BB0_12;
$L__BB0_10:
	setp.gt.u32 	%p6, %r7, %r18;
	mov.b32 	%r310, 0;
	@%p6 bra 	$L__BB0_12;
	sub.s32 	%r97, %r7, %r18;
	shl.b32 	%r98, %r97, 3;
	add.s32 	%r99, %r98, 24;
	shr.u64 	%rd20, %rd25, %r99;
	cvt.u32.u64 	%r100, %rd20;
	shl.b32 	%r310, %r100, 24;
	st.local.u32 	[%rd2], %r310;
$L__BB0_12:
	add.s32 	%r22, %r18, 1;
	setp.lt.u32 	%p7, %r22, %r3;
	@%p7 bra 	$L__BB0_17;
	setp.eq.s32 	%p8, %r22, %r3;
	@%p8 bra 	$L__BB0_16;
	setp.gt.u32 	%p9, %r7, %r22;
	@%p9 bra 	$L__BB0_18;
	sub.s32 	%r103, %r7, %r22;
	shl.b32 	%r104, %r103, 3;
	add.s32 	%r105, %r104, 24;
	shr.u64 	%rd22, %rd25, %r105;
	cvt.u32.u64 	%r106, %rd22;
	shl.b32 	%r107, %r106, 16;
	and.b32  	%r108, %r107, 16711680;
	or.b32  	%r310, %r310, %r108;
	st.local.u32 	[%rd2], %r310;
	bra.uni 	$L__BB0_18;
$L__BB0_16:
	or.b32  	%r310, %r310, 8388608;
	st.local.u32 	[%rd2], %r310;
	bra.uni 	$L__BB0_18;
$L__BB0_17:
	ld.global.u8 	%r109, [%rd3+1];
	shl.b32 	%r110, %r109, 16;
	or.b32  	%r310, %r110, %r310;
	st.local.u32 	[%rd2], %r310;
$L__BB0_18:
	add.s32 	%r27, %r18, 2;
	setp.lt.u32 	%p10, %r27, %r3;
	@%p10 bra 	$L__BB0_23;
	setp.eq.s32 	%p11, %r27, %r3;
	@%p11 bra 	$L__BB0_22;
	setp.gt.u32 	%p12, %r7, %r27;
	@%p12 bra 	$L__BB0_24;
	sub.s32 	%r111, %r7, %r27;
	shl.b32 	%r112, %r111, 3;
	add.s32 	%r113, %r112, 24;
	shr.u64 	%rd24, %rd25, %r113;
	cvt.u32.u64 	%r114, %rd24;
	shl.b32 	%r115, %r114, 8;
	and.b32  	%r116, %r115, 65280;
	or.b32  	%r310, %r310, %r116;
	st.local.u32 	[%rd2], %r310;
	bra.uni 	$L__BB0_24;
$L__BB0_22:
	or.b32  	%r310, %r310, 32768;
	st.local.u32 	[%rd2], %r310;
	bra.uni 	$L__BB0_24;
$L__BB0_23:
	ld.global.u8 	%rs1, [%rd3+2];
	mul.wide.u16 	%r117, %rs1, 256;
	or.b32  	%r310, %r117, %r310;
	st.local.u32 	[%rd2], %r310;
$L__BB0_24:
	add.s32 	%r32, %r18, 3;
	setp.lt.u32 	%p13, %r32, %r3;
	@%p13 bra 	$L__BB0_29;
	setp.eq.s32 	%p14, %r32, %r3;
	@%p14 bra 	$L__BB0_28;
	setp.gt.u32 	%p15, %r7, %r32;
	@%p15 bra 	$L__BB0_30;
	sub.s32 	%r118, %r7, %r32;
	shl.b32 	%r119, %r118, 3;
	add.s32 	%r120, %r119, 24;
	shr.u64 	%rd26, %rd25, %r120;
	cvt.u32.u64 	%r121, %rd26;
	and.b32  	%r122, %r121, 255;
	or.b32  	%r123, %r310, %r122;
	st.local.u32 	[%rd2], %r123;
	bra.uni 	$L__BB0_30;
$L__BB0_28:
	or.b32  	%r124, %r310, 128;
	st.local.u32 	[%rd2], %r124;
	bra.uni 	$L__BB0_30;
$L__BB0_29:
	ld.global.u8 	%r125, [%rd3+3];
	or.b32  	%r126, %r310, %r125;
	st.local.u32 	[%rd2], %r126;
$L__BB0_30:
	add.s32 	%r308, %r308, 1;
	setp.ne.s32 	%p16, %r308, 16;
	@%p16 bra 	$L__BB0_6;
	mov.b32 	%r312, 16;
$L__BB0_32:
	mul.wide.u32 	%rd27, %r312, 4;
	add.s64 	%rd28, %rd1, %rd27;
	ld.local.v2.u32 	{%r128, %r129}, [%rd28+-8];
	shf.l.wrap.b32 	%r130, %r128, %r128, 15;
	shf.l.wrap.b32 	%r131, %r128, %r128, 13;
	xor.b32  	%r132, %r130, %r131;
	shr.u32 	%r133, %r128, 10;
	xor.b32  	%r134, %r132, %r133;
	ld.local.u32 	%r135, [%rd28+-28];
	add.s32 	%r136, %r134, %r135;
	ld.local.v4.u32 	{%r137, %r138, %r139, %r140}, [%rd28+-64];
	mov.b64 	%rd29, {%r139, %r140};
	shf.l.wrap.b32 	%r141, %r138, %r138, 25;
	shf.l.wrap.b32 	%r142, %r138, %r138, 14;
	xor.b32  	%r143, %r141, %r142;
	shr.u32 	%r144, %r138, 3;
	xor.b32  	%r145, %r143, %r144;
	add.s32 	%r146, %r136, %r137;
	add.s32 	%r147, %r146, %r145;
	shf.l.wrap.b32 	%r148, %r129, %r129, 15;
	shf.l.wrap.b32 	%r149, %r129, %r129, 13;
	xor.b32  	%r150, %r148, %r149;
	shr.u32 	%r151, %r129, 10;
	xor.b32  	%r152, %r150, %r151;
	ld.local.u32 	%r153, [%rd28+-24];
	add.s32 	%r154, %r152, %r153;
	shf.l.wrap.b32 	%r155, %r139, %r139, 25;
	shf.l.wrap.b32 	%r156, %r139, %r139, 14;
	xor.b32  	%r157, %r155, %r156;
	shr.u32 	%r158, %r139, 3;
	xor.b32  	%r159, %r157, %r158;
	add.s32 	%r160, %r154, %r138;
	add.s32 	%r161, %r160, %r159;
	st.local.v2.u32 	[%rd28], {%r147, %r161};
	shf.l.wrap.b32 	%r162, %r147, %r147, 15;
	shf.l.wrap.b32 	%r163, %r147, %r147, 13;
	xor.b32  	%r164, %r162, %r163;
	shr.u32 	%r165, %r147, 10;
	xor.b32  	%r166, %r164, %r165;
	ld.local.u32 	%r167, [%rd28+-20];
	add.s32 	%r168, %r166, %r167;
	shf.l.wrap.b32 	%r169, %r140, %r140, 25;
	shf.l.wrap.b32 	%r170, %r140, %r140, 14;
	xor.b32  	%r171, %r169, %r170;
	shr.u32 	%r172, %r140, 3;
	xor.b32  	%r173, %r171, %r172;
	add.s32 	%r174, %r168, %r139;
	add.s32 	%r175, %r174, %r173;
	st.local.u32 	[%rd28+8], %r175;
	shf.l.wrap.b32 	%r176, %r161, %r161, 15;
	shf.l.wrap.b32 	%r177, %r161, %r161, 13;
	xor.b32  	%r178, %r176, %r177;
	shr.u32 	%r179, %r161, 10;
	xor.b32  	%r180, %r178, %r179;
	ld.local.u32 	%r181, [%rd28+-16];
	add.s32 	%r182, %r180, %r181;
	ld.local.u32 	%r183, [%rd28+-48];
	shf.l.wrap.b32 	%r184, %r183, %r183, 25;
	shf.l.wrap.b32 	%r185, %r183, %r183, 14;
	xor.b32  	%r186, %r184, %r185;
	shr.u32 	%r187, %r183, 3;
	xor.b32  	%r188, %r186, %r187;
	{ .reg .b32 tmp; mov.b64 {tmp, %r189}, %rd29; }
	add.s32 	%r190, %r182, %r189;
	add.s32 	%r191, %r190, %r188;
	st.local.u32 	[%rd28+12], %r191;
	add.s32 	%r312, %r312, 4;
	setp.ne.s32 	%p17, %r312, 64;
	@%p17 bra 	$L__BB0_32;
	mov.b32 	%r313, 0;
	mov.u32 	%r314, %r322;
	mov.u32 	%r315, %r323;
	mov.u32 	%r316, %r324;
	mov.u32 	%r317, %r325;
	mov.u32 	%r318, %r326;
	mov.u32 	%r319, %r327;
	mov.u32 	%r320, %r328;
	mov.u32 	%r321, %r329;
$L__BB0_34:
	shf.l.wrap.b32 	%r193, %r317, %r317, 26;
	shf.l.wrap.b32 	%r194, %r317, %r317, 21;
	xor.b32  	%r195, %r193, %r194;
	shf.l.wrap.b32 	%r196, %r317, %r317, 7;
	xor.b32  	%r197, %r195, %r196;
	add.s32 	%r198, %r314, %r197;
	and.b32  	%r199, %r316, %r317;
	not.b32 	%r200, %r317;
	and.b32  	%r201, %r315, %r200;
	or.b32  	%r202, %r201, %r199;
	add.s32 	%r203, %r198, %r202;
	mul.wide.u32 	%rd30, %r313, 4;
	add.s64 	%rd32, %rd31, %rd30;
	ld.const.u32 	%r204, [%rd32];
	add.s32 	%r205, %r203, %r204;
	add.s64 	%rd33, %rd1, %rd30;
	ld.local.v4.u32 	{%r206, %r207, %r208, %r209}, [%rd33];
	add.s32 	%r210, %r205, %r206;
	shf.l.wrap.b32 	%r211, %r321, %r321, 30;
	shf.l.wrap.b32 	%r212, %r321, %r321, 19;
	xor.b32  	%r213, %r211, %r212;
	shf.l.wrap.b32 	%r214, %r321, %r321, 10;
	xor.b32  	%r215, %r213, %r214;
	xor.b32  	%r216, %r319, %r320;
	and.b32  	%r217, %r216, %r321;
	and.b32  	%r218, %r319, %r320;
	xor.b32  	%r219, %r217, %r218;
	add.s32 	%r220, %r219, %r215;
	add.s32 	%r314, %r210, %r318;
	add.s32 	%r318, %r220, %r210;
	shf.l.wrap.b32 	%r221, %r314, %r314, 26;
	shf.l.wrap.b32 	%r222, %r314, %r314, 21;
	xor.b32  	%r223, %r221, %r222;
	shf.l.wrap.b32 	%r224, %r314, %r314, 7;
	xor.b32  	%r225, %r223, %r224;
	add.s32 	%r226, %r315, %r225;
	and.b32  	%r227, %r317, %r314;
	not.b32 	%r228, %r314;
	and.b32  	%r229, %r316, %r228;
	or.b32  	%r230, %r229, %r227;
	add.s32 	%r231, %r226, %r230;
	ld.const.u32 	%r232, [%rd32+4];
	add.s32 	%r233, %r231, %r232;
	add.s32 	%r234, %r233, %r207;
	shf.l.wrap.b32 	%r235, %r318, %r318, 30;
	shf.l.wrap.b32 	%r236, %r318, %r318, 19;
	xor.b32  	%r237, %r235, %r236;
	shf.l.wrap.b32 	%r238, %r318, %r318, 10;
	xor.b32  	%r239, %r237, %r238;
	xor.b32  	%r240, %r320, %r321;
	and.b32  	%r241, %r240, %r318;
	and.b32  	%r242, %r320, %r321;
	xor.b32  	%r243, %r241, %r242;
	add.s32 	%r244, %r243, %r239;
	add.s32 	%r315, %r234, %r319;
	add.s32 	%r319, %r244, %r234;
	shf.l.wrap.b32 	%r245, %r315, %r315, 26;
	shf.l.wrap.b32 	%r246, %r315, %r315, 21;
	xor.b32  	%r247, %r245, %r246;
	shf.l.wrap.b32 	%r248, %r315, %r315, 7;
	xor.b32  	%r249, %r247, %r248;
	add.s32 	%r250, %r316, %r249;
	and.b32  	%r251, %r314, %r315;
	not.b32 	%r252, %r315;
	and.b32  	%r253, %r317, %r252;
	or.b32  	%r254, %r253, %r251;
	add.s32 	%r255, %r250, %r254;
	ld.const.u32 	%r256, [%rd32+8];
	add.s32 	%r257, %r255, %r256;
	add.s32 	%r258, %r257, %r208;
	shf.l.wrap.b32 	%r259, %r319, %r319, 30;
	shf.l.wrap.b32 	%r260, %r319, %r319, 19;
	xor.b32  	%r261, %r259, %r260;
	shf.l.wrap.b32 	%r262, %r319, %r319, 10;
	xor.b32  	%r263, %r261, %r262;
	xor.b32  	%r264, %r321, %r318;
	and.b32  	%r265, %r264, %r319;
	and.b32  	%r266, %r321, %r318;
	xor.b32  	%r267, %r265, %r266;
	add.s32 	%r268, %r267, %r263;
	add.s32 	%r316, %r258, %r320;
	add.s32 	%r320, %r268, %r258;
	shf.l.wrap.b32 	%r269, %r316, %r316, 26;
	shf.l.wrap.b32 	%r270, %r316, %r316, 21;
	xor.b32  	%r271, %r269, %r270;
	shf.l.wrap.b32 	%r272, %r316, %r316, 7;
	xor.b32  	%r273, %r271, %r272;
	add.s32 	%r274, %r317, %r273;
	and.b32  	%r275, %r315, %r316;
	not.b32 	%r276, %r316;
	and.b32  	%r277, %r314, %r276;
	or.b32  	%r278, %r277, %r275;
	add.s32 	%r279, %r274, %r278;
	ld.const.u32 	%r280, [%rd32+12];
	add.s32 	%r281, %r279, %r280;
	add.s32 	%r282, %r281, %r209;
	shf.l.wrap.b32 	%r283, %r320, %r320, 30;
	shf.l.wrap.b32 	%r284, %r320, %r320, 19;
	xor.b32  	%r285, %r283, %r284;
	shf.l.wrap.b32 	%r286, %r320, %r320, 10;
	xor.b32  	%r287, %r285, %r286;
	xor.b32  	%r288, %r318, %r319;
	and.b32  	%r289, %r288, %r320;
	and.b32  	%r290, %r318, %r319;
	xor.b32  	%r291, %r289, %r290;
	add.s32 	%r292, %r291, %r287;
	add.s32 	%r317, %r282, %r321;
	add.s32 	%r321, %r292, %r282;
	add.s32 	%r313, %r313, 4;
	setp.ne.s32 	%p18, %r313, 64;
	@%p18 bra 	$L__BB0_34;
	add.s32 	%r329, %r329, %r321;
	add.s32 	%r328, %r328, %r320;
	add.s32 	%r327, %r327, %r319;
	add.s32 	%r326, %r326, %r318;
	add.s32 	%r325, %r325, %r317;
	add.s32 	%r324, %r324, %r316;
	add.s32 	%r323, %r323, %r315;
	add.s32 	%r322, %r322, %r314;
	add.s32 	%r307, %r307, 64;
	setp.lt.u32 	%p19, %r307, %r6;
	@%p19 bra 	$L__BB0_5;
$L__BB0_36:
	ld.param.u64 	%rd38, [_Z13sha256_kernelPKhPjPKjS3_j_param_1];
	mov.u32 	%r293, %ctaid.x;
	mov.u32 	%r294, %ntid.x;
	mov.u32 	%r295, %tid.x;
	mad.lo.s32 	%r296, %r293, %r294, %r295;
	shl.b32 	%r297, %r296, 3;
	cvta.to.global.u64 	%rd34, %rd38;
	mul.wide.u32 	%rd35, %r297, 4;
	add.s64 	%rd36, %rd34, %rd35;
	st.global.u32 	[%rd36], %r329;
	st.global.u32 	[%rd36+4], %r328;
	st.global.u32 	[%rd36+8], %r327;
	st.global.u32 	[%rd36+12], %r326;
	st.global.u32 	[%rd36+16], %r325;
	st.global.u32 	[%rd36+20], %r324;
	st.global.u32 	[%rd36+24], %r323;
	st.global.u32 	[%rd36+28], %r322;
$L__BB0_37:
	ret;

}
.entry _Z19merkle_merge_kernelPKjS0_Pjj(
	.param .u64 .ptr .align 1 _Z19merkle_merge_kernelPKjS0_Pjj_param_0,
	.param .u64 .ptr .align 1 _Z19merkle_merge_kernelPKjS0_Pjj_param_1,
	.param .u64 .ptr .align 1 _Z19merkle_merge_kernelPKjS0_Pjj_param_2,
	.param .u32 _Z19merkle_merge_kernelPKjS0_Pjj_param_3
)
{
	.local .align 16 .b8 	__local_depot1[256];
	.reg .b64 	%SP;
	.reg .b64 	%SPL;
	.reg .pred 	%p<6>;
	.reg .b32 	%r<445>;
	.reg .b64 	%rd<39>;

	mov.u64 	%SPL, __local_depot1;
	ld.param.u64 	%rd13, [_Z19merkle_merge_kernelPKjS0_Pjj_param_0];
	ld.param.u64 	%rd14, [_Z19merkle_merge_kernelPKjS0_Pjj_param_1];
	ld.param.u64 	%rd15, [_Z19merkle_merge_kernelPKjS0_Pjj_param_2];
	ld.param.u32 	%r56, [_Z19merkle_merge_kernelPKjS0_Pjj_param_3];
	add.u64 	%rd38, %SPL, 0;
	mov.u32 	%r57, %ctaid.x;
	mov.u32 	%r58, %ntid.x;
	mov.u32 	%r59, %tid.x;
	mad.lo.s32 	%r1, %r57, %r58, %r59;
	setp.ge.u32 	%p1, %r1, %r56;
	@%p1 bra 	$L__BB1_10;
	cvta.to.global.u64 	%rd17, %rd14;
	cvta.to.global.u64 	%rd18, %rd13;
	shl.b32 	%r2, %r1, 3;
	mul.wide.u32 	%rd19, %r2, 4;
	add.s64 	%rd20, %rd18, %rd19;
	ld.global.u32 	%r61, [%rd20];
	ld.global.u32 	%r62, [%rd20+4];
	ld.global.u32 	%r63, [%rd20+8];
	ld.global.u32 	%r64, [%rd20+12];
	ld.global.u32 	%r65, [%rd20+16];
	ld.global.u32 	%r66, [%rd20+20];
	ld.global.u32 	%r67, [%rd20+24];
	ld.global.u32 	%r68, [%rd20+28];
	add.s64 	%rd21, %rd17, %rd19;
	ld.global.u32 	%r69, [%rd21];
	ld.global.u32 	%r70, [%rd21+4];
	ld.global.u32 	%r71, [%rd21+8];
	ld.global.u32 	%r72, [%rd21+12];
	ld.global.u32 	%r73, [%rd21+16];
	ld.global.u32 	%r74, [%rd21+20];
	ld.global.u32 	%r75, [%rd21+24];
	ld.global.u32 	%r76, [%rd21+28];
	st.local.v4.u32 	[%rd38], {%r61, %r62, %r63, %r64};
	st.local.v4.u32 	[%rd38+16], {%r65, %r66, %r67, %r68};
	st.local.v4.u32 	[%rd38+32], {%r69, %r70, %r71, %r72};
	st.local.v4.u32 	[%rd38+48], {%r73, %r74, %r75, %r76};
	add.s64 	%rd36, %rd38, 40;
	mov.b64 	%rd22, {%r71, %r77};
	cvt.u32.u64 	%r423, %rd22;
	mov.b32 	%r424, 0;
	mov.u64 	%rd34, %rd36;
$L__BB1_2:
	add.s64 	%rd4, %rd34, 16;
	ld.local.v2.u32 	{%r7, %r78}, [%rd34+16];
	shf.l.wrap.b32 	%r79, %r7, %r7, 15;
	shf.l.wrap.b32 	%r80, %r7, %r7, 13;
	xor.b32  	%r81, %r79, %r80;
	shr.u32 	%r82, %r7, 10;
	xor.b32  	%r83, %r81, %r82;
	ld.local.u32 	%r84, [%rd34+-4];
	add.s32 	%r85, %r83, %r84;
	ld.local.v4.u32 	{%r86, %r87, %r88, %r89}, [%rd34+-40];
	mov.b64 	%rd23, {%r88, %r89};
	shf.l.wrap.b32 	%r90, %r87, %r87, 25;
	shf.l.wrap.b32 	%r91, %r87, %r87, 14;
	xor.b32  	%r92, %r90, %r91;
	shr.u32 	%r93, %r87, 3;
	xor.b32  	%r94, %r92, %r93;
	add.s32 	%r95, %r85, %r86;
	add.s32 	%r96, %r95, %r94;
	shf.l.wrap.b32 	%r97, %r78, %r78, 15;
	shf.l.wrap.b32 	%r98, %r78, %r78, 13;
	xor.b32  	%r99, %r97, %r98;
	shr.u32 	%r100, %r78, 10;
	xor.b32  	%r101, %r99, %r100;
	add.s32 	%r102, %r101, %r423;
	shf.l.wrap.b32 	%r103, %r88, %r88, 25;
	shf.l.wrap.b32 	%r104, %r88, %r88, 14;
	xor.b32  	%r105, %r103, %r104;
	shr.u32 	%r106, %r88, 3;
	xor.b32  	%r107, %r105, %r106;
	add.s32 	%r108, %r102, %r87;
	add.s32 	%r109, %r108, %r107;
	st.local.v2.u32 	[%rd34+24], {%r96, %r109};
	shf.l.wrap.b32 	%r110, %r96, %r96, 15;
	shf.l.wrap.b32 	%r111, %r96, %r96, 13;
	xor.b32  	%r112, %r110, %r111;
	shr.u32 	%r113, %r96, 10;
	xor.b32  	%r114, %r112, %r113;
	ld.local.u32 	%r115, [%rd34+4];
	add.s32 	%r116, %r114, %r115;
	shf.l.wrap.b32 	%r117, %r89, %r89, 25;
	shf.l.wrap.b32 	%r118, %r89, %r89, 14;
	xor.b32  	%r119, %r117, %r118;
	shr.u32 	%r120, %r89, 3;
	xor.b32  	%r121, %r119, %r120;
	add.s32 	%r122, %r116, %r88;
	add.s32 	%r123, %r122, %r121;
	st.local.u32 	[%rd34+32], %r123;
	shf.l.wrap.b32 	%r124, %r109, %r109, 15;
	shf.l.wrap.b32 	%r125, %r109, %r109, 13;
	xor.b32  	%r126, %r124, %r125;
	shr.u32 	%r127, %r109, 10;
	xor.b32  	%r128, %r126, %r127;
	ld.local.u32 	%r129, [%rd34+8];
	add.s32 	%r130, %r128, %r129;
	ld.local.u32 	%r131, [%rd34+-24];
	shf.l.wrap.b32 	%r132, %r131, %r131, 25;
	shf.l.wrap.b32 	%r133, %r131, %r131, 14;
	xor.b32  	%r134, %r132, %r133;
	shr.u32 	%r135, %r131, 3;
	xor.b32  	%r136, %r134, %r135;
	{ .reg .b32 tmp; mov.b64 {tmp, %r137}, %rd23; }
	add.s32 	%r138, %r130, %r137;
	add.s32 	%r139, %r138, %r136;
	st.local.u32 	[%rd34+36], %r139;
	add.s32 	%r424, %r424, 4;
	setp.ne.s32 	%p2, %r424, 48;
	mov.u32 	%r423, %r7;
	mov.u64 	%rd34, %rd4;
	@%p2 bra 	$L__BB1_2;
	mov.b32 	%r433, 1541459225;
	mov.b32 	%r432, 528734635;
	mov.b32 	%r431, -1694144372;
	mov.b32 	%r430, 1359893119;
	mov.b32 	%r429, -1521486534;
	mov.b32 	%r428, 1013904242;
	mov.b32 	%r427, -1150833019;
	mov.b32 	%r426, 1779033703;
	mov.b32 	%r425, 0;
	mov.b64 	%rd35, 0;
	mov.u64 	%rd25, K;
$L__BB1_4:
	shf.l.wrap.b32 	%r149, %r430, %r430, 26;
	shf.l.wrap.b32 	%r150, %r430, %r430, 21;
	xor.b32  	%r151, %r149, %r150;
	shf.l.wrap.b32 	%r152, %r430, %r430, 7;
	xor.b32  	%r153, %r151, %r152;
	and.b32  	%r154, %r430, %r431;
	not.b32 	%r155, %r430;
	and.b32  	%r156, %r432, %r155;
	or.b32  	%r157, %r154, %r156;
	add.s64 	%rd26, %rd25, %rd35;
	ld.const.u32 	%r158, [%rd26];
	add.s64 	%rd27, %rd38, %rd35;
	ld.local.v4.u32 	{%r159, %r160, %r161, %r162}, [%rd27];
	add.s32 	%r163, %r157, %r433;
	add.s32 	%r164, %r163, %r153;
	add.s32 	%r165, %r164, %r158;
	add.s32 	%r166, %r165, %r159;
	shf.l.wrap.b32 	%r167, %r426, %r426, 30;
	shf.l.wrap.b32 	%r168, %r426, %r426, 19;
	xor.b32  	%r169, %r167, %r168;
	shf.l.wrap.b32 	%r170, %r426, %r426, 10;
	xor.b32  	%r171, %r169, %r170;
	xor.b32  	%r172, %r427, %r428;
	and.b32  	%r173, %r426, %r172;
	and.b32  	%r174, %r427, %r428;
	xor.b32  	%r175, %r173, %r174;
	add.s32 	%r176, %r171, %r175;
	add.s32 	%r433, %r166, %r429;
	add.s32 	%r429, %r176, %r166;
	shf.l.wrap.b32 	%r177, %r433, %r433, 26;
	shf.l.wrap.b32 	%r178, %r433, %r433, 21;
	xor.b32  	%r179, %r177, %r178;
	shf.l.wrap.b32 	%r180, %r433, %r433, 7;
	xor.b32  	%r181, %r179, %r180;
	and.b32  	%r182, %r433, %r430;
	not.b32 	%r183, %r433;
	and.b32  	%r184, %r431, %r183;
	or.b32  	%r185, %r182, %r184;
	ld.const.u32 	%r186, [%rd26+4];
	add.s32 	%r187, %r185, %r432;
	add.s32 	%r188, %r187, %r181;
	add.s32 	%r189, %r188, %r186;
	add.s32 	%r190, %r189, %r160;
	shf.l.wrap.b32 	%r191, %r429, %r429, 30;
	shf.l.wrap.b32 	%r192, %r429, %r429, 19;
	xor.b32  	%r193, %r191, %r192;
	shf.l.wrap.b32 	%r194, %r429, %r429, 10;
	xor.b32  	%r195, %r193, %r194;
	xor.b32  	%r196, %r426, %r427;
	and.b32  	%r197, %r429, %r196;
	and.b32  	%r198, %r426, %r427;
	xor.b32  	%r199, %r197, %r198;
	add.s32 	%r200, %r195, %r199;
	add.s32 	%r432, %r190, %r428;
	add.s32 	%r428, %r200, %r190;
	shf.l.wrap.b32 	%r201, %r432, %r432, 26;
	shf.l.wrap.b32 	%r202, %r432, %r432, 21;
	xor.b32  	%r203, %r201, %r202;
	shf.l.wrap.b32 	%r204, %r432, %r432, 7;
	xor.b32  	%r205, %r203, %r204;
	and.b32  	%r206, %r432, %r433;
	not.b32 	%r207, %r432;
	and.b32  	%r208, %r430, %r207;
	or.b32  	%r209, %r206, %r208;
	ld.const.u32 	%r210, [%rd26+8];
	add.s32 	%r211, %r209, %r431;
	add.s32 	%r212, %r211, %r205;
	add.s32 	%r213, %r212, %r210;
	add.s32 	%r214, %r213, %r161;
	shf.l.wrap.b32 	%r215, %r428, %r428, 30;
	shf.l.wrap.b32 	%r216, %r428, %r428, 19;
	xor.b32  	%r217, %r215, %r216;
	shf.l.wrap.b32 	%r218, %r428, %r428, 10;
	xor.b32  	%r219, %r217, %r218;
	xor.b32  	%r220, %r429, %r426;
	and.b32  	%r221, %r428, %r220;
	and.b32  	%r222, %r429, %r426;
	xor.b32  	%r223, %r221, %r222;
	add.s32 	%r224, %r219, %r223;
	add.s32 	%r431, %r214, %r427;
	add.s32 	%r427, %r224, %r214;
	shf.l.wrap.b32 	%r225, %r431, %r431, 26;
	shf.l.wrap.b32 	%r226, %r431, %r431, 21;
	xor.b32  	%r227, %r225, %r226;
	shf.l.wrap.b32 	%r228, %r431, %r431, 7;
	xor.b32  	%r229, %r227, %r228;
	and.b32  	%r230, %r431, %r432;
	not.b32 	%r231, %r431;
	and.b32  	%r232, %r433, %r231;
	or.b32  	%r233, %r230, %r232;
	ld.const.u32 	%r234, [%rd26+12];
	add.s32 	%r235, %r233, %r430;
	add.s32 	%r236, %r235, %r229;
	add.s32 	%r237, %r236, %r234;
	add.s32 	%r238, %r237, %r162;
	shf.l.wrap.b32 	%r239, %r427, %r427, 30;
	shf.l.wrap.b32 	%r240, %r427, %r427, 19;
	xor.b32  	%r241, %r239, %r240;
	shf.l.wrap.b32 	%r242, %r427, %r427, 10;
	xor.b32  	%r243, %r241, %r242;
	xor.b32  	%r244, %r428, %r429;
	and.b32  	%r245, %r427, %r244;
	and.b32  	%r246, %r428, %r429;
	xor.b32  	%r247, %r245, %r246;
	add.s32 	%r248, %r243, %r247;
	add.s32 	%r430, %r238, %r426;
	add.s32 	%r426, %r248, %r238;
	add.s32 	%r425, %r425, 4;
	add.s64 	%rd35, %rd35, 16;
	setp.ne.s32 	%p3, %r425, 64;
	@%p3 bra 	$L__BB1_4;
	add.s32 	%r26, %r426, 1779033703;
	add.s32 	%r27, %r427, -1150833019;
	add.s32 	%r28, %r428, 1013904242;
	add.s32 	%r29, %r429, -1521486534;
	add.s32 	%r30, %r430, 1359893119;
	add.s32 	%r31, %r431, -1694144372;
	add.s32 	%r32, %r432, 528734635;
	add.s32 	%r33, %r433, 1541459225;
	mov.b32 	%r434, 0;
	mov.b32 	%r250, -2147483648;
	st.local.v4.u32 	[%rd38], {%r250, %r434, %r434, %r434};
	st.local.v4.u32 	[%rd38+16], {%r434, %r434, %r434, %r434};
	st.local.v4.u32 	[%rd38+32], {%r434, %r434, %r434, %r434};
	mov.b32 	%r251, 512;
	st.local.v4.u32 	[%rd38+48], {%r434, %r434, %r434, %r251};
	mov.u32 	%r435, %r434;
$L__BB1_6:
	add.s64 	%rd8, %rd36, 16;
	ld.local.v2.u32 	{%r37, %r252}, [%rd36+16];
	shf.l.wrap.b32 	%r253, %r37, %r37, 15;
	shf.l.wrap.b32 	%r254, %r37, %r37, 13;
	xor.b32  	%r255, %r253, %r254;
	shr.u32 	%r256, %r37, 10;
	xor.b32  	%r257, %r255, %r256;
	ld.local.u32 	%r258, [%rd36+-4];
	add.s32 	%r259, %r257, %r258;
	ld.local.v4.u32 	{%r260, %r261, %r262, %r263}, [%rd36+-40];
	mov.b64 	%rd28, {%r262, %r263};
	shf.l.wrap.b32 	%r264, %r261, %r261, 25;
	shf.l.wrap.b32 	%r265, %r261, %r261, 14;
	xor.b32  	%r266, %r264, %r265;
	shr.u32 	%r267, %r261, 3;
	xor.b32  	%r268, %r266, %r267;
	add.s32 	%r269, %r259, %r260;
	add.s32 	%r270, %r269, %r268;
	shf.l.wrap.b32 	%r271, %r252, %r252, 15;
	shf.l.wrap.b32 	%r272, %r252, %r252, 13;
	xor.b32  	%r273, %r271, %r272;
	shr.u32 	%r274, %r252, 10;
	xor.b32  	%r275, %r273, %r274;
	add.s32 	%r276, %r275, %r434;
	shf.l.wrap.b32 	%r277, %r262, %r262, 25;
	shf.l.wrap.b32 	%r278, %r262, %r262, 14;
	xor.b32  	%r279, %r277, %r278;
	shr.u32 	%r280, %r262, 3;
	xor.b32  	%r281, %r279, %r280;
	add.s32 	%r282, %r276, %r261;
	add.s32 	%r283, %r282, %r281;
	st.local.v2.u32 	[%rd36+24], {%r270, %r283};
	shf.l.wrap.b32 	%r284, %r270, %r270, 15;
	shf.l.wrap.b32 	%r285, %r270, %r270, 13;
	xor.b32  	%r286, %r284, %r285;
	shr.u32 	%r287, %r270, 10;
	xor.b32  	%r288, %r286, %r287;
	ld.local.u32 	%r289, [%rd36+4];
	add.s32 	%r290, %r288, %r289;
	shf.l.wrap.b32 	%r291, %r263, %r263, 25;
	shf.l.wrap.b32 	%r292, %r263, %r263, 14;
	xor.b32  	%r293, %r291, %r292;
	shr.u32 	%r294, %r263, 3;
	xor.b32  	%r295, %r293, %r294;
	add.s32 	%r296, %r290, %r262;
	add.s32 	%r297, %r296, %r295;
	st.local.u32 	[%rd36+32], %r297;
	shf.l.wrap.b32 	%r298, %r283, %r283, 15;
	shf.l.wrap.b32 	%r299, %r283, %r283, 13;
	xor.b32  	%r300, %r298, %r299;
	shr.u32 	%r301, %r283, 10;
	xor.b32  	%r302, %r300, %r301;
	ld.local.u32 	%r303, [%rd36+8];
	add.s32 	%r304, %r302, %r303;
	ld.local.u32 	%r305, [%rd36+-24];
	shf.l.wrap.b32 	%r306, %r305, %r305, 25;
	shf.l.wrap.b32 	%r307, %r305, %r305, 14;
	xor.b32  	%r308, %r306, %r307;
	shr.u32 	%r309, %r305, 3;
	xor.b32  	%r310, %r308, %r309;
	{ .reg .b32 tmp; mov.b64 {tmp, %r311}, %rd28; }
	add.s32 	%r312, %r304, %r311;
	add.s32 	%r313, %r312, %r310;
	st.local.u32 	[%rd36+36], %r313;
	add.s32 	%r435, %r435, 4;
	setp.ne.s32 	%p4, %r435, 48;
	mov.u32 	%r434, %r37;
	mov.u64 	%rd36, %rd8;
	@%p4 bra 	$L__BB1_6;
	add.s64 	%rd37, %rd25, 8;
	mov.b32 	%r436, 0;
	mov.u32 	%r437, %r26;
	mov.u32 	%r438, %r27;
	mov.u32 	%r439, %r28;
	mov.u32 	%r440, %r29;
	mov.u32 	%r441, %r30;
	mov.u32 	%r442, %r31;
	mov.u32 	%r443, %r32;
	mov.u32 	%r444, %r33;
$L__BB1_8:
	shf.l.wrap.b32 	%r315, %r441, %r441, 26;
	shf.l.wrap.b32 	%r316, %r441, %r441, 21;
	xor.b32  	%r317, %r315, %r316;
	shf.l.wrap.b32 	%r318, %r441, %r441, 7;
	xor.b32  	%r319, %r317, %r318;
	and.b32  	%r320, %r441, %r442;
	not.b32 	%r321, %r441;
	and.b32  	%r322, %r443, %r321;
	or.b32  	%r323, %r320, %r322;
	ld.const.u32 	%r324, [%rd37+-8];
	ld.local.v4.u32 	{%r325, %r326, %r327, %r328}, [%rd38];
	add.s32 	%r329, %r323, %r444;
	add.s32 	%r330, %r329, %r319;
	add.s32 	%r331, %r330, %r324;
	add.s32 	%r332, %r331, %r325;
	shf.l.wrap.b32 	%r333, %r437, %r437, 30;
	shf.l.wrap.b32 	%r334, %r437, %r437, 19;
	xor.b32  	%r335, %r333, %r334;
	shf.l.wrap.b32 	%r336, %r437, %r437, 10;
	xor.b32  	%r337, %r335, %r336;
	xor.b32  	%r338, %r438, %r439;
	and.b32  	%r339, %r437, %r338;
	and.b32  	%r340, %r438, %r439;
	xor.b32  	%r341, %r339, %r340;
	add.s32 	%r342, %r337, %r341;
	add.s32 	%r444, %r332, %r440;
	add.s32 	%r440, %r342, %r332;
	shf.l.wrap.b32 	%r343, %r444, %r444, 26;
	shf.l.wrap.b32 	%r344, %r444, %r444, 21;
	xor.b32  	%r345, %r343, %r344;
	shf.l.wrap.b32 	%r346, %r444, %r444, 7;
	xor.b32  	%r347, %r345, %r346;
	and.b32  	%r348, %r444, %r441;
	not.b32 	%r349, %r444;
	and.b32  	%r350, %r442, %r349;
	or.b32  	%r351, %r348, %r350;
	ld.const.u32 	%r352, [%rd37+-4];
	add.s32 	%r353, %r351, %r443;
	add.s32 	%r354, %r353, %r347;
	add.s32 	%r355, %r354, %r352;
	add.s32 	%r356, %r355, %r326;
	shf.l.wrap.b32 	%r357, %r440, %r440, 30;
	shf.l.wrap.b32 	%r358, %r440, %r440, 19;
	xor.b32  	%r359, %r357, %r358;
	shf.l.wrap.b32 	%r360, %r440, %r440, 10;
	xor.b32  	%r361, %r359, %r360;
	xor.b32  	%r362, %r437, %r438;
	and.b32  	%r363, %r440, %r362;
	and.b32  	%r364, %r437, %r438;
	xor.b32  	%r365, %r363, %r364;
	add.s32 	%r366, %r361, %r365;
	add.s32 	%r443, %r356, %r439;
	add.s32 	%r439, %r366, %r356;
	shf.l.wrap.b32 	%r367, %r443, %r443, 26;
	shf.l.wrap.b32 	%r368, %r443, %r443, 21;
	xor.b32  	%r369, %r367, %r368;
	shf.l.wrap.b32 	%r370, %r443, %r443, 7;
	xor.b32  	%r371, %r369, %r370;
	and.b32  	%r372, %r443, %r444;
	not.b32 	%r373, %r443;
	and.b32  	%r374, %r441, %r373;
	or.b32  	%r375, %r372, %r374;
	ld.const.u32 	%r376, [%rd37];
	add.s32 	%r377, %r375, %r442;
	add.s32 	%r378, %r377, %r371;
	add.s32 	%r379, %r378, %r376;
	add.s32 	%r380, %r379, %r327;
	shf.l.wrap.b32 	%r381, %r439, %r439, 30;
	shf.l.wrap.b32 	%r382, %r439, %r439, 19;
	xor.b32  	%r383, %r381, %r382;
	shf.l.wrap.b32 	%r384, %r439, %r439, 10;
	xor.b32  	%r385, %r383, %r384;
	xor.b32  	%r386, %r440, %r437;
	and.b32  	%r387, %r439, %r386;
	and.b32  	%r388, %r440, %r437;
	xor.b32  	%r389, %r387, %r388;
	add.s32 	%r390, %r385, %r389;
	add.s32 	%r442, %r380, %r438;
	add.s32 	%r438, %r390, %r380;
	shf.l.wrap.b32 	%r391, %r442, %r442, 26;
	shf.l.wrap.b32 	%r392, %r442, %r442, 21;
	xor.b32  	%r393, %r391, %r392;
	shf.l.wrap.b32 	%r394, %r442, %r442, 7;
	xor.b32  	%r395, %r393, %r394;
	and.b32  	%r396, %r442, %r443;
	not.b32 	%r397, %r442;
	and.b32  	%r398, %r444, %r397;
	or.b32  	%r399, %r396, %r398;
	ld.const.u32 	%r400, [%rd37+4];
	add.s32 	%r401, %r399, %r441;
	add.s32 	%r402, %r401, %r395;
	add.s32 	%r403, %r402, %r400;
	add.s32 	%r404, %r403, %r328;
	shf.l.wrap.b32 	%r405, %r438, %r438, 30;
	shf.l.wrap.b32 	%r406, %r438, %r438, 19;
	xor.b32  	%r407, %r405, %r406;
	shf.l.wrap.b32 	%r408, %r438, %r438, 10;
	xor.b32  	%r409, %r407, %r408;
	xor.b32  	%r410, %r439, %r440;
	and.b32  	%r411, %r438, %r410;
	and.b32  	%r412, %r439, %r440;
	xor.b32  	%r413, %r411, %r412;
	add.s32 	%r414, %r409, %r413;
	add.s32 	%r441, %r404, %r437;
	add.s32 	%r437, %r414, %r404;
	add.s32 	%r436, %r436, 4;
	add.s64 	%rd38, %rd38, 16;
	add.s64 	%rd37, %rd37, 16;
	setp.ne.s32 	%p5, %r436, 64;
	@%p5 bra 	$L__BB1_8;
	add.s32 	%r415, %r26, %r437;
	add.s32 	%r416, %r27, %r438;
	add.s32 	%r417, %r28, %r439;
	add.s32 	%r418, %r29, %r440;
	add.s32 	%r419, %r30, %r441;
	add.s32 	%r420, %r31, %r442;
	add.s32 	%r421, %r32, %r443;
	add.s32 	%r422, %r33, %r444;
	cvta.to.global.u64 	%rd31, %rd15;
	mul.wide.u32 	%rd32, %r2, 4;
	add.s64 	%rd33, %rd31, %rd32;
	st.global.u32 	[%rd33], %r415;
	st.global.u32 	[%rd33+4], %r416;
	st.global.u32 	[%rd33+8], %r417;
	st.global.u32 	[%rd33+12], %r418;
	st.global.u32 	[%rd33+16], %r419;
	st.global.u32 	[%rd33+20], %r420;
	st.global.u32 	[%rd33+24], %r421;
	st.global.u32 	[%rd33+28], %r422;
$L__BB1_10:
	ret;

}


// ===== COMPILED SASS (sm_100) =====

	.target	sm_100

	.elftype	@"ET_EXEC"


//--------------------- .note.nv.tkinfo           --------------------------
	.section	.note.nv.tkinfo,"",@"SHT_NOTE"
	.sectionflags	@"SHF_NOTE_NV_TKINFO"
	.tkinfo
        /*0018*/ 	.word	0x00000002
        /*0030*/ 	.string	""
        /*0030*/ 	.string	"ptxas"
        /*0030*/ 	.string	"Cuda compilation tools, release 13.0, V13.0.88"
        /*0030*/ 	.string	"Build cuda_13.0.r13.0/compiler.36424714_0"
        /*0030*/ 	.string	"-arch sm_100 -m 64 "



//--------------------- .note.nv.cuinfo           --------------------------
	.section	.note.nv.cuinfo,"",@"SHT_NOTE"
	.sectionflags	@"SHF_NOTE_NV_CUINFO"
        /*0018*/ 	.short	0x0002
        /*001a*/ 	.short	0x0064
        /*001c*/ 	.short	0x0082
	.zero		2


//--------------------- .nv.info                  --------------------------
	.section	.nv.info,"",@"SHT_CUDA_INFO"
	.align	4


	//----- nvinfo : EIATTR_REGCOUNT
	.align		4
        /*0000*/ 	.byte	0x04, 0x2f
        /*0002*/ 	.short	(.L_2 - .L_1)
	.align		4
.L_1:
        /*0004*/ 	.word	index@(_Z13sha256_kernelPKhPjPKjS3_j)
        /*0008*/ 	.word	0x00000026


	//----- nvinfo : EIATTR_FRAME_SIZE
	.align		4
.L_2:
        /*000c*/ 	.byte	0x04, 0x11
        /*000e*/ 	.short	(.L_4 - .L_3)
	.align		4
.L_3:
        /*0010*/ 	.word	index@(_Z13sha256_kernelPKhPjPKjS3_j)
        /*0014*/ 	.word	0x00000100


	//----- nvinfo : EIATTR_REGCOUNT
	.align		4
.L_4:
        /*0018*/ 	.byte	0x04, 0x2f
        /*001a*/ 	.short	(.L_6 - .L_5)
	.align		4
.L_5:
        /*001c*/ 	.word	index@(_Z19merkle_merge_kernelPKjS0_Pjj)
        /*0020*/ 	.word	0x0000001d


	//----- nvinfo : EIATTR_FRAME_SIZE
	.align		4
.L_6:
        /*0024*/ 	.byte	0x04, 0x11
        /*0026*/ 	.short	(.L_8 - .L_7)
	.align		4
.L_7:
        /*0028*/ 	.word	index@(_Z19merkle_merge_kernelPKjS0_Pjj)
        /*002c*/ 	.word	0x00000100


	//----- nvinfo : EIATTR_MIN_STACK_SIZE
	.align		4
.L_8:
        /*0030*/ 	.byte	0x04, 0x12
        /*0032*/ 	.short	(.L_10 - .L_9)
	.align		4
.L_9:
        /*0034*/ 	.word	index@(_Z19merkle_merge_kernelPKjS0_Pjj)
        /*0038*/ 	.word	0x00000100


	//----- nvinfo : EIATTR_MIN_STACK_SIZE
	.align		4
.L_10:
        /*003c*/ 	.byte	0x04, 0x12
        /*003e*/ 	.short	(.L_12 - .L_11)
	.align		4
.L_11:
        /*0040*/ 	.word	index@(_Z13sha256_kernelPKhPjPKjS3_j)
        /*0044*/ 	.word	0x00000100
.L_12:


//--------------------- .nv.compat                --------------------------
	.section	.nv.compat,"",@"SHT_CUDA_COMPAT_INFO"
	.align	4
        /*0000*/ 	.byte	0x02, 0x09, 0x00, 0x00, 0x02, 0x02, 0x01, 0x00, 0x02, 0x05, 0x05, 0x00, 0x03, 0x07, 0x01, 0x01
        /*0010*/ 	.byte	0x02, 0x03, 0x00, 0x00, 0x02, 0x06, 0x01, 0x00, 0x04, 0x0b, 0x08, 0x00, 0x09, 0x00, 0x00, 0x00
        /*0020*/ 	.byte	0x00, 0x00, 0x00, 0x00


//--------------------- .nv.info._Z19merkle_merge_kernelPKjS0_Pjj --------------------------
	.section	.nv.info._Z19merkle_merge_kernelPKjS0_Pjj,"",@"SHT_CUDA_INFO"
	.sectionflags	@""
	.align	4


	//----- nvinfo : EIATTR_CUDA_API_VERSION
	.align		4
        /*0000*/ 	.byte	0x04, 0x37
        /*0002*/ 	.short	(.L_14 - .L_13)
.L_13:
        /*0004*/ 	.word	0x00000082


	//----- nvinfo : EIATTR_KPARAM_INFO
	.align		4
.L_14:
        /*0008*/ 	.byte	0x04, 0x17
        /*000a*/ 	.short	(.L_16 - .L_15)
.L_15:
        /*000c*/ 	.word	0x00000000
        /*0010*/ 	.short	0x0003
        /*0012*/ 	.short	0x0018
        /*0014*/ 	.byte	0x00, 0xf0, 0x11, 0x00


	//----- nvinfo : EIATTR_KPARAM_INFO
	.align		4
.L_16:
        /*0018*/ 	.byte	0x04, 0x17
        /*001a*/ 	.short	(.L_18 - .L_17)
.L_17:
        /*001c*/ 	.word	0x00000000
        /*0020*/ 	.short	0x0002
        /*0022*/ 	.short	0x0010
        /*0024*/ 	.byte	0x00, 0xf5, 0x21, 0x00


	//----- nvinfo : EIATTR_KPARAM_INFO
	.align		4
.L_18:
        /*0028*/ 	.byte	0x04, 0x17
        /*002a*/ 	.short	(.L_20 - .L_19)
.L_19:
        /*002c*/ 	.word	0x00000000
        /*0030*/ 	.short	0x0001
        /*0032*/ 	.short	0x0008
        /*0034*/ 	.byte	0x00, 0xf5, 0x21, 0x00


	//----- nvinfo : EIATTR_KPARAM_INFO
	.align		4
.L_20:
        /*0038*/ 	.byte	0x04, 0x17
        /*003a*/ 	.short	(.L_22 - .L_21)
.L_21:
        /*003c*/ 	.word	0x00000000
        /*0040*/ 	.short	0x0000
        /*0042*/ 	.short	0x0000
        /*0044*/ 	.byte	0x00, 0xf5, 0x21, 0x00


	//----- nvinfo : EIATTR_SPARSE_MMA_MASK
	.align		4
.L_22:
        /*0048*/ 	.byte	0x03, 0x50
        /*004a*/ 	.short	0x0000


	//----- nvinfo : EIATTR_MAXREG_COUNT
	.align		4
        /*004c*/ 	.byte	0x03, 0x1b
        /*004e*/ 	.short	0x00ff


	//----- nvinfo : EIATTR_MERCURY_ISA_VERSION
	.align		4
        /*0050*/ 	.byte	0x03, 0x5f
        /*0052*/ 	.short	0x0101


	//----- nvinfo : EIATTR_VRC_CTA_INIT_COUNT
	.align		4
        /*0054*/ 	.byte	0x02, 0x4a
	.zero		1
	.zero		1


	//----- nvinfo : EIATTR_EXIT_INSTR_OFFSETS
	.align		4
        /*0058*/ 	.byte	0x04, 0x1c
        /*005a*/ 	.short	(.L_24 - .L_23)


	//   ....[0]....
.L_23:
        /*005c*/ 	.word	0x00000090


	//   ....[1]....
        /*0060*/ 	.word	0x000014e0


	//----- nvinfo : EIATTR_CBANK_PARAM_SIZE
	.align		4
.L_24:
        /*0064*/ 	.byte	0x03, 0x19
        /*0066*/ 	.short	0x001c


	//----- nvinfo : EIATTR_PARAM_CBANK
	.align		4
        /*0068*/ 	.byte	0x04, 0x0a
        /*006a*/ 	.short	(.L_26 - .L_25)
	.align		4
.L_25:
        /*006c*/ 	.word	index@(.nv.constant0._Z19merkle_merge_kernelPKjS0_Pjj)
        /*0070*/ 	.short	0x0380
        /*0072*/ 	.short	0x001c


	//----- nvinfo : EIATTR_SW_WAR
	.align		4
.L_26:
        /*0074*/ 	.byte	0x04, 0x36
        /*0076*/ 	.short	(.L_28 - .L_27)
.L_27:
        /*0078*/ 	.word	0x00000008
.L_28:


//--------------------- .nv.info._Z13sha256_kernelPKhPjPKjS3_j --------------------------
	.section	.nv.info._Z13sha256_kernelPKhPjPKjS3_j,"",@"SHT_CUDA_INFO"
	.sectionflags	@""
	.align	4


	//----- nvinfo : EIATTR_CUDA_API_VERSION
	.align		4
        /*0000*/ 	.byte	0x04, 0x37
        /*0002*/ 	.short	(.L_30 - .L_29)
.L_29:
        /*0004*/ 	.word	0x00000082


	//----- nvinfo : EIATTR_KPARAM_INFO
	.align		4
.L_30:
        /*0008*/ 	.byte	0x04, 0x17
        /*000a*/ 	.short	(.L_32 - .L_31)
.L_31:
        /*000c*/ 	.word	0x00000000
        /*0010*/ 	.short	0x0004
        /*0012*/ 	.short	0x0020
        /*0014*/ 	.byte	0x00, 0xf0, 0x11, 0x00


	//----- nvinfo : EIATTR_KPARAM_INFO
	.align		4
.L_32:
        /*0018*/ 	.byte	0x04, 0x17
        /*001a*/ 	.short	(.L_34 - .L_33)
.L_33:
        /*001c*/ 	.word	0x00000000
        /*0020*/ 	.short	0x0003
        /*0022*/ 	.short	0x0018
        /*0024*/ 	.byte	0x00, 0xf5, 0x21, 0x00


	//----- nvinfo : EIATTR_KPARAM_INFO
	.align		4
.L_34:
        /*0028*/ 	.byte	0x04, 0x17
        /*002a*/ 	.short	(.L_36 - .L_35)
.L_35:
        /*002c*/ 	.word	0x00000000
        /*0030*/ 	.short	0x0002
        /*0032*/ 	.short	0x0010
        /*0034*/ 	.byte	0x00, 0xf5, 0x21, 0x00


	//----- nvinfo : EIATTR_KPARAM_INFO
	.align		4
.L_36:
        /*0038*/ 	.byte	0x04, 0x17
        /*003a*/ 	.short	(.L_38 - .L_37)
.L_37:
        /*003c*/ 	.word	0x00000000
        /*0040*/ 	.short	0x0001
        /*0042*/ 	.short	0x0008
        /*0044*/ 	.byte	0x00, 0xf5, 0x21, 0x00


	//----- nvinfo : EIATTR_KPARAM_INFO
	.align		4
.L_38:
        /*0048*/ 	.byte	0x04, 0x17
        /*004a*/ 	.short	(.L_40 - .L_39)
.L_39:
        /*004c*/ 	.word	0x00000000
        /*0050*/ 	.short	0x0000
        /*0052*/ 	.short	0x0000
        /*0054*/ 	.byte	0x00, 0xf5, 0x21, 0x00


	//----- nvinfo : EIATTR_SPARSE_MMA_MASK
	.align		4
.L_40:
        /*0058*/ 	.byte	0x03, 0x50
        /*005a*/ 	.short	0x0000


	//----- nvinfo : EIATTR_MAXREG_COUNT
	.align		4
        /*005c*/ 	.byte	0x03, 0x1b
        /*005e*/ 	.short	0x00ff


	//----- nvinfo : EIATTR_MERCURY_ISA_VERSION
	.align		4
        /*0060*/ 	.byte	0x03, 0x5f
        /*0062*/ 	.short	0x0101


	//----- nvinfo : EIATTR_VRC_CTA_INIT_COUNT
	.align		4
        /*0064*/ 	.byte	0x02, 0x4a
	.zero		1
	.zero		1


	//----- nvinfo : EIATTR_EXIT_INSTR_OFFSETS
	.align		4
        /*0068*/ 	.byte	0x04, 0x1c
        /*006a*/ 	.short	(.L_42 - .L_41)


	//   ....[0]....
.L_41:
        /*006c*/ 	.word	0x00000080


	//   ....[1]....
        /*0070*/ 	.word	0x000012a0


	//----- nvinfo : EIATTR_CRS_STACK_SIZE
	.align		4
.L_42:
        /*0074*/ 	.byte	0x04, 0x1e
        /*0076*/ 	.short	(.L_44 - .L_43)
.L_43:
        /*0078*/ 	.word	0x00000000


	//----- nvinfo : EIATTR_CBANK_PARAM_SIZE
	.align		4
.L_44:
        /*007c*/ 	.byte	0x03, 0x19
        /*007e*/ 	.short	0x0024


	//----- nvinfo : EIATTR_PARAM_CBANK
	.align		4
        /*0080*/ 	.byte	0x04, 0x0a
        /*0082*/ 	.short	(.L_46 - .L_45)
	.align		4
.L_45:
        /*0084*/ 	.word	index@(.nv.constant0._Z13sha256_kernelPKhPjPKjS3_j)
        /*0088*/ 	.short	0x0380
        /*008a*/ 	.short	0x0024


	//----- nvinfo : EIATTR_SW_WAR
	.align		4
.L_46:
        /*008c*/ 	.byte	0x04, 0x36
        /*008e*/ 	.short	(.L_48 - .L_47)
.L_47:
        /*0090*/ 	.word	0x00000008
.L_48:


//--------------------- .nv.callgraph             --------------------------
	.section	.nv.callgraph,"",@"SHT_CUDA_CALLGRAPH"
	.align	4
	.sectionentsize	8
	.align		4
        /*0000*/ 	.word	0x00000000
	.align		4
        /*0004*/ 	.word	0xffffffff
	.align		4
        /*0008*/ 	.word	0x00000000
	.align		4
        /*000c*/ 	.word	0xfffffffe
	.align		4
        /*0010*/ 	.word	0x00000000
	.align		4
        /*0014*/ 	.word	0xfffffffd
	.align		4
        /*0018*/ 	.word	0x00000000
	.align		4
        /*001c*/ 	.word	0xfffffffc


//--------------------- .nv.constant3             --------------------------
	.section	.nv.constant3,"a",@progbits
	.align	4
.nv.constant3:
	.type		K,@object
	.size		K,(.L_0 - K)
K:
        /*0000*/ 	.byte	0x98, 0x2f, 0x8a, 0x42, 0x91, 0x44, 0x37, 0x71, 0xcf, 0xfb, 0xc0, 0xb5, 0xa5, 0xdb, 0xb5, 0xe9
        /* <DEDUP_REMOVED lines=15> */
.L_0:


//--------------------- .text._Z19merkle_merge_kernelPKjS0_Pjj --------------------------
	.section	.text._Z19merkle_merge_kernelPKjS0_Pjj,"ax",@progbits
	.align	128
.text._Z19merkle_merge_kernelPKjS0_Pjj:
        .type           _Z19merkle_merge_kernelPKjS0_Pjj,@function
        .size           _Z19merkle_merge_kernelPKjS0_Pjj,(.L_x_28 - _Z19merkle_merge_kernelPKjS0_Pjj)
        .other          _Z19merkle_merge_kernelPKjS0_Pjj,@"STO_CUDA_ENTRY STV_DEFAULT"
_Z19merkle_merge_kernelPKjS0_Pjj:
[----:B------:R-:W0:Y:S01]  /*0000*/  LDC R1, c[0x0][0x37c] ;  /* 0x0000df00ff017b82 */ /* 0x000e220000000800 */
[----:B------:R-:W1:Y:S07]  /*0010*/  S2R R3, SR_TID.X ;  /* 0x0000000000037919 */ /* 0x000e6e0000002100 */
[----:B------:R-:W1:Y:S01]  /*0020*/  S2UR UR4, SR_CTAID.X ;  /* 0x00000000000479c3 */ /* 0x000e620000002500 */
[----:B------:R-:W2:Y:S01]  /*0030*/  LDCU UR5, c[0x0][0x398] ;  /* 0x00007300ff0577ac */ /* 0x000ea20008000800 */
[----:B0-----:R-:W-:-:S04]  /*0040*/  VIADD R1, R1, 0xffffff00 ;  /* 0xffffff0001017836 */ /* 0x001fc80000000000 */
[----:B------:R-:W-:Y:S02]  /*0050*/  IMAD.MOV.U32 R0, RZ, RZ, R1 ;  /* 0x000000ffff007224 */ /* 0x000fe400078e0001 */
[----:B------:R-:W1:Y:S02]  /*0060*/  LDC R2, c[0x0][0x360] ;  /* 0x0000d800ff027b82 */ /* 0x000e640000000800 */
[----:B-1----:R-:W-:-:S05]  /*0070*/  IMAD R2, R2, UR4, R3 ;  /* 0x0000000402027c24 */ /* 0x002fca000f8e0203 */
[----:B--2---:R-:W-:-:S13]  /*0080*/  ISETP.GE.U32.AND P0, PT, R2, UR5, PT ;  /* 0x0000000502007c0c */ /* 0x004fda000bf06070 */
[----:B------:R-:W-:Y:S05]  /*0090*/  @P0 EXIT ;  /* 0x000000000000094d */ /* 0x000fea0003800000 */
[----:B------:R-:W0:Y:S01]  /*00a0*/  LDC.64 R20, c[0x0][0x380] ;  /* 0x0000e000ff147b82 */ /* 0x000e220000000a00 */
[----:B------:R-:W1:Y:S01]  /*00b0*/  LDCU.64 UR8, c[0x0][0x358] ;  /* 0x00006b00ff0877ac */ /* 0x000e620008000a00 */
[----:B------:R-:W-:-:S06]  /*00c0*/  IMAD.SHL.U32 R2, R2, 0x8, RZ ;  /* 0x0000000802027824 */ /* 0x000fcc00078e00ff */
[----:B------:R-:W2:Y:S01]  /*00d0*/  LDC.64 R22, c[0x0][0x388] ;  /* 0x0000e200ff167b82 */ /* 0x000ea20000000a00 */
[----:B0-----:R-:W-:-:S05]  /*00e0*/  IMAD.WIDE.U32 R20, R2, 0x4, R20 ;  /* 0x0000000402147825 */ /* 0x001fca00078e0014 */
[----:B-1----:R-:W3:Y:S01]  /*00f0*/  LDG.E R8, desc[UR8][R20.64] ;  /* 0x0000000814087981 */ /* 0x002ee2000c1e1900 */
[----:B--2---:R-:W-:-:S03]  /*0100*/  IMAD.WIDE.U32 R22, R2, 0x4, R22 ;  /* 0x0000000402167825 */ /* 0x004fc600078e0016 */
[----:B------:R-:W3:Y:S04]  /*0110*/  LDG.E R9, desc[UR8][R20.64+0x4] ;  /* 0x0000040814097981 */ /* 0x000ee8000c1e1900 */
[----:B------:R-:W3:Y:S04]  /*0120*/  LDG.E R10, desc[UR8][R20.64+0x8] ;  /* 0x00000808140a7981 */ /* 0x000ee8000c1e1900 */
[----:B------:R-:W3:Y:S04]  /*0130*/  LDG.E R11, desc[UR8][R20.64+0xc] ;  /* 0x00000c08140b7981 */ /* 0x000ee8000c1e1900 */
[----:B------:R-:W2:Y:S04]  /*0140*/  LDG.E R12, desc[UR8][R20.64+0x10] ;  /* 0x00001008140c7981 */ /* 0x000ea8000c1e1900 */
[----:B------:R-:W2:Y:S04]  /*0150*/  LDG.E R13, desc[UR8][R20.64+0x14] ;  /* 0x00001408140d7981 */ /* 0x000ea8000c1e1900 */
[----:B------:R-:W2:Y:S04]  /*0160*/  LDG.E R14, desc[UR8][R20.64+0x18] ;  /* 0x00001808140e7981 */ /* 0x000ea8000c1e1900 */
[----:B------:R0:W2:Y:S04]  /*0170*/  LDG.E R15, desc[UR8][R20.64+0x1c] ;  /* 0x00001c08140f7981 */ /* 0x0000a8000c1e1900 */
[----:B------:R-:W4:Y:S04]  /*0180*/  LDG.E R4, desc[UR8][R22.64] ;  /* 0x0000000816047981 */ /* 0x000f28000c1e1900 */
[----:B------:R-:W4:Y:S04]  /*0190*/  LDG.E R5, desc[UR8][R22.64+0x4] ;  /* 0x0000040816057981 */ /* 0x000f28000c1e1900 */
[----:B------:R-:W4:Y:S04]  /*01a0*/  LDG.E R6, desc[UR8][R22.64+0x8] ;  /* 0x0000080816067981 */ /* 0x000f28000c1e1900 */
[----:B------:R-:W4:Y:S04]  /*01b0*/  LDG.E R7, desc[UR8][R22.64+0xc] ;  /* 0x00000c0816077981 */ /* 0x000f28000c1e1900 */
[----:B------:R-:W5:Y:S04]  /*01c0*/  LDG.E R16, desc[UR8][R22.64+0x10] ;  /* 0x0000100816107981 */ /* 0x000f68000c1e1900 */
[----:B------:R-:W5:Y:S04]  /*01d0*/  LDG.E R17, desc[UR8][R22.64+0x14] ;  /* 0x0000140816117981 */ /* 0x000f68000c1e1900 */
[----:B------:R-:W5:Y:S04]  /*01e0*/  LDG.E R18, desc[UR8][R22.64+0x18] ;  /* 0x0000180816127981 */ /* 0x000f68000c1e1900 */
[----:B------:R-:W5:Y:S01]  /*01f0*/  LDG.E R19, desc[UR8][R22.64+0x1c] ;  /* 0x00001c0816137981 */ /* 0x000f62000c1e1900 */
[----:B------:R-:W-:Y:S01]  /*0200*/  VIADD R3, R0, 0x28 ;  /* 0x0000002800037836 */ /* 0x000fe20000000000 */
[----:B------:R-:W-:-:S03]  /*0210*/  UMOV UR4, URZ ;  /* 0x000000ff00047c82 */ /* 0x000fc60008000000 */
[----:B0-----:R-:W-:Y:S01]  /*0220*/  IMAD.MOV.U32 R20, RZ, RZ, R3 ;  /* 0x000000ffff147224 */ /* 0x001fe200078e0003 */
[----:B---3--:R0:W-:Y:S04]  /*0230*/  STL.128 [R0], R8 ;  /* 0x0000000800007387 */ /* 0x0081e80000100c00 */
[----:B--2---:R0:W-:Y:S04]  /*0240*/  STL.128 [R0+0x10], R12 ;  /* 0x0000100c00007387 */ /* 0x0041e80000100c00 */
[----:B----4-:R0:W-:Y:S04]  /*0250*/  STL.128 [R0+0x20], R4 ;  /* 0x0000200400007387 */ /* 0x0101e80000100c00 */
[----:B-----5:R0:W-:Y:S02]  /*0260*/  STL.128 [R0+0x30], R16 ;  /* 0x0000301000007387 */ /* 0x0201e40000100c00 */
.L_x_0:
[----:B0-----:R-:W2:Y:S04]  /*0270*/  LDL.64 R4, [R20+0x10] ;  /* 0x0000100014047983 */ /* 0x001ea80000100a00 */
[----:B------:R-:W3:Y:S04]  /*0280*/  LDL.128 R8, [R20+-0x28] ;  /* 0xffffd80014087983 */ /* 0x000ee80000100c00 */
[----:B------:R-:W4:Y:S04]  /*0290*/  LDL R15, [R20+-0x4] ;  /* 0xfffffc00140f7983 */ /* 0x000f280000100800 */
[----:B------:R-:W5:Y:S04]  /*02a0*/  LDL R7, [R20+-0x18] ;  /* 0xffffe80014077983 */ /* 0x000f680000100800 */
[----:B------:R-:W5:Y:S04]  /*02b0*/  LDL R12, [R20+0x8] ;  /* 0x00000800140c7983 */ /* 0x000f680000100800 */
[----:B------:R-:W5:Y:S01]  /*02c0*/  LDL R13, [R20+0x4] ;  /* 0x00000400140d7983 */ /* 0x000f620000100800 */
[----:B------:R-:W-:-:S04]  /*02d0*/  UIADD3 UR4, UPT, UPT, UR4, 0x4, URZ ;  /* 0x0000000404047890 */ /* 0x000fc8000fffe0ff */
[----:B------:R-:W-:Y:S01]  /*02e0*/  UISETP.NE.AND UP0, UPT, UR4, 0x30, UPT ;  /* 0x000000300400788c */ /* 0x000fe2000bf05270 */
[C-C-:B--2---:R-:W-:Y:S02]  /*02f0*/  SHF.L.W.U32.HI R14, R5.reuse, 0xf, R5.reuse ;  /* 0x0000000f050e7819 */ /* 0x144fe40000010e05 */
[--C-:B------:R-:W-:Y:S02]  /*0300*/  SHF.L.W.U32.HI R17, R5, 0xd, R5.reuse ;  /* 0x0000000d05117819 */ /* 0x100fe40000010e05 */
[----:B------:R-:W-:Y:S02]  /*0310*/  SHF.R.U32.HI R5, RZ, 0xa, R5 ;  /* 0x0000000aff057819 */ /* 0x000fe40000011605 */
[C-C-:B---3--:R-:W-:Y:S02]  /*0320*/  SHF.L.W.U32.HI R16, R10.reuse, 0x19, R10.reuse ;  /* 0x000000190a107819 */ /* 0x148fe40000010e0a */
[----:B------:R-:W-:Y:S02]  /*0330*/  LOP3.LUT R5, R5, R14, R17, 0x96, !PT ;  /* 0x0000000e05057212 */ /* 0x000fe400078e9611 */
[----:B------:R-:W-:-:S02]  /*0340*/  SHF.L.W.U32.HI R19, R10, 0xe, R10 ;  /* 0x0000000e0a137819 */ /* 0x000fc40000010e0a */
[----:B------:R-:W-:Y:S02]  /*0350*/  SHF.R.U32.HI R18, RZ, 0x3, R10 ;  /* 0x00000003ff127819 */ /* 0x000fe4000001160a */
[----:B------:R-:W-:Y:S02]  /*0360*/  IADD3 R22, PT, PT, R9, R5, R6 ;  /* 0x0000000509167210 */ /* 0x000fe40007ffe006 */
[C-C-:B------:R-:W-:Y:S02]  /*0370*/  SHF.L.W.U32.HI R5, R4.reuse, 0xf, R4.reuse ;  /* 0x0000000f04057819 */ /* 0x140fe40000010e04 */
[--C-:B------:R-:W-:Y:S02]  /*0380*/  SHF.L.W.U32.HI R6, R4, 0xd, R4.reuse ;  /* 0x0000000d04067819 */ /* 0x100fe40000010e04 */
[----:B------:R-:W-:Y:S02]  /*0390*/  SHF.R.U32.HI R14, RZ, 0xa, R4 ;  /* 0x0000000aff0e7819 */ /* 0x000fe40000011604 */
[----:B------:R-:W-:-:S02]  /*03a0*/  LOP3.LUT R19, R18, R16, R19, 0x96, !PT ;  /* 0x0000001012137212 */ /* 0x000fc400078e9613 */
[C-C-:B------:R-:W-:Y:S02]  /*03b0*/  SHF.L.W.U32.HI R16, R9.reuse, 0x19, R9.reuse ;  /* 0x0000001909107819 */ /* 0x140fe40000010e09 */
[--C-:B------:R-:W-:Y:S02]  /*03c0*/  SHF.L.W.U32.HI R17, R9, 0xe, R9.reuse ;  /* 0x0000000e09117819 */ /* 0x100fe40000010e09 */
[----:B------:R-:W-:Y:S01]  /*03d0*/  SHF.R.U32.HI R18, RZ, 0x3, R9 ;  /* 0x00000003ff127819 */ /* 0x000fe20000011609 */
[----:B------:R-:W-:Y:S01]  /*03e0*/  IMAD.IADD R9, R19, 0x1, R22 ;  /* 0x0000000113097824 */ /* 0x000fe200078e0216 */
[----:B------:R-:W-:Y:S02]  /*03f0*/  LOP3.LUT R5, R14, R5, R6, 0x96, !PT ;  /* 0x000000050e057212 */ /* 0x000fe400078e9606 */
[----:B------:R-:W-:Y:S02]  /*0400*/  LOP3.LUT R16, R18, R16, R17, 0x96, !PT ;  /* 0x0000001012107212 */ /* 0x000fe400078e9611 */
[----:B----4-:R-:W-:-:S02]  /*0410*/  IADD3 R5, PT, PT, R8, R5, R15 ;  /* 0x0000000508057210 */ /* 0x010fc40007ffe00f */
[C-C-:B------:R-:W-:Y:S02]  /*0420*/  SHF.L.W.U32.HI R6, R9.reuse, 0xf, R9.reuse ;  /* 0x0000000f09067819 */ /* 0x140fe40000010e09 */
[----:B------:R-:W-:Y:S01]  /*0430*/  SHF.L.W.U32.HI R17, R9, 0xd, R9 ;  /* 0x0000000d09117819 */ /* 0x000fe20000010e09 */
[----:B------:R-:W-:Y:S01]  /*0440*/  IMAD.IADD R8, R16, 0x1, R5 ;  /* 0x0000000110087824 */ /* 0x000fe200078e0205 */
[----:B------:R-:W-:Y:S02]  /*0450*/  SHF.R.U32.HI R14, RZ, 0xa, R9 ;  /* 0x0000000aff0e7819 */ /* 0x000fe40000011609 */
[----:B-----5:R-:W-:Y:S02]  /*0460*/  SHF.L.W.U32.HI R19, R7, 0x19, R7 ;  /* 0x0000001907137819 */ /* 0x020fe40000010e07 */
[----:B------:R-:W-:Y:S01]  /*0470*/  LOP3.LUT R18, R14, R6, R17, 0x96, !PT ;  /* 0x000000060e127212 */ /* 0x000fe200078e9611 */
[----:B------:R-:W-:Y:S01]  /*0480*/  STL.64 [R20+0x18], R8 ;  /* 0x0000180814007387 */ /* 0x000fe20000100a00 */
[----:B------:R-:W-:-:S02]  /*0490*/  SHF.L.W.U32.HI R5, R8, 0xf, R8 ;  /* 0x0000000f08057819 */ /* 0x000fc40000010e08 */
[--C-:B------:R-:W-:Y:S02]  /*04a0*/  SHF.L.W.U32.HI R6, R8, 0xd, R8.reuse ;  /* 0x0000000d08067819 */ /* 0x100fe40000010e08 */
[----:B------:R-:W-:Y:S02]  /*04b0*/  SHF.R.U32.HI R14, RZ, 0xa, R8 ;  /* 0x0000000aff0e7819 */ /* 0x000fe40000011608 */
[----:B------:R-:W-:Y:S02]  /*04c0*/  SHF.L.W.U32.HI R22, R7, 0xe, R7 ;  /* 0x0000000e07167819 */ /* 0x000fe40000010e07 */
[C-C-:B------:R-:W-:Y:S02]  /*04d0*/  SHF.L.W.U32.HI R15, R11.reuse, 0x19, R11.reuse ;  /* 0x000000190b0f7819 */ /* 0x140fe40000010e0b */
[--C-:B------:R-:W-:Y:S02]  /*04e0*/  SHF.L.W.U32.HI R16, R11, 0xe, R11.reuse ;  /* 0x0000000e0b107819 */ /* 0x100fe40000010e0b */
[----:B------:R-:W-:-:S02]  /*04f0*/  SHF.R.U32.HI R17, RZ, 0x3, R11 ;  /* 0x00000003ff117819 */ /* 0x000fc4000001160b */
[----:B------:R-:W-:Y:S02]  /*0500*/  SHF.R.U32.HI R7, RZ, 0x3, R7 ;  /* 0x00000003ff077819 */ /* 0x000fe40000011607 */
[----:B------:R-:W-:Y:S01]  /*0510*/  LOP3.LUT R5, R14, R5, R6, 0x96, !PT ;  /* 0x000000050e057212 */ /* 0x000fe200078e9606 */
[----:B------:R-:W-:Y:S01]  /*0520*/  IMAD.MOV.U32 R6, RZ, RZ, R4 ;  /* 0x000000ffff067224 */ /* 0x000fe200078e0004 */
[----:B------:R-:W-:Y:S02]  /*0530*/  LOP3.LUT R15, R17, R15, R16, 0x96, !PT ;  /* 0x0000000f110f7212 */ /* 0x000fe400078e9610 */
[----:B------:R-:W-:Y:S02]  /*0540*/  IADD3 R12, PT, PT, R11, R18, R12 ;  /* 0x000000120b0c7210 */ /* 0x000fe40007ffe00c */
[----:B------:R-:W-:Y:S02]  /*0550*/  LOP3.LUT R7, R7, R19, R22, 0x96, !PT ;  /* 0x0000001307077212 */ /* 0x000fe400078e9616 */
[----:B------:R-:W-:Y:S01]  /*0560*/  IADD3 R10, PT, PT, R10, R5, R13 ;  /* 0x000000050a0a7210 */ /* 0x000fe20007ffe00d */
[----:B------:R-:W-:-:S02]  /*0570*/  VIADD R5, R20, 0x10 ;  /* 0x0000001014057836 */ /* 0x000fc40000000000 */
[----:B------:R-:W-:Y:S02]  /*0580*/  IMAD.IADD R7, R7, 0x1, R12 ;  /* 0x0000000107077824 */ /* 0x000fe400078e020c */
[----:B------:R-:W-:-:S03]  /*0590*/  IMAD.IADD R15, R15, 0x1, R10 ;  /* 0x000000010f0f7824 */ /* 0x000fc600078e020a */
[----:B------:R-:W-:Y:S04]  /*05a0*/  STL [R20+0x24], R7 ;  /* 0x0000240714007387 */ /* 0x000fe80000100800 */
[----:B------:R0:W-:Y:S02]  /*05b0*/  STL [R20+0x20], R15 ;  /* 0x0000200f14007387 */ /* 0x0001e40000100800 */
[----:B0-----:R-:W-:Y:S01]  /*05c0*/  IMAD.MOV.U32 R20, RZ, RZ, R5 ;  /* 0x000000ffff147224 */ /* 0x001fe200078e0005 */
[----:B------:R-:W-:Y:S06]  /*05d0*/  BRA.U UP0, `(.L_x_0) ;  /* 0xfffffffd00247547 */ /* 0x000fec000b83ffff */
[----:B------:R-:W-:Y:S01]  /*05e0*/  IMAD.MOV.U32 R15, RZ, RZ, 0x5be0cd19 ;  /* 0x5be0cd19ff0f7424 */ /* 0x000fe200078e00ff */
[----:B------:R-:W-:Y:S01]  /*05f0*/  UMOV UR4, URZ ;  /* 0x000000ff00047c82 */ /* 0x000fe20008000000 */
[----:B------:R-:W-:Y:S01]  /*0600*/  IMAD.MOV.U32 R20, RZ, RZ, 0x1f83d9ab ;  /* 0x1f83d9abff147424 */ /* 0x000fe200078e00ff */
[----:B------:R-:W-:Y:S01]  /*0610*/  UMOV UR5, URZ ;  /* 0x000000ff00057c82 */ /* 0x000fe20008000000 */
[----:B------:R-:W-:Y:S02]  /*0620*/  IMAD.MOV.U32 R18, RZ, RZ, -0x64fa9774 ;  /* 0x9b05688cff127424 */ /* 0x000fe400078e00ff */
[----:B------:R-:W-:Y:S02]  /*0630*/  IMAD.MOV.U32 R17, RZ, RZ, 0x510e527f ;  /* 0x510e527fff117424 */ /* 0x000fe400078e00ff */
[----:B------:R-:W-:Y:S02]  /*0640*/  IMAD.MOV.U32 R16, RZ, RZ, -0x5ab00ac6 ;  /* 0xa54ff53aff107424 */ /* 0x000fe400078e00ff */
[----:B------:R-:W-:-:S02]  /*0650*/  IMAD.MOV.U32 R19, RZ, RZ, 0x3c6ef372 ;  /* 0x3c6ef372ff137424 */ /* 0x000fc400078e00ff */
[----:B------:R-:W-:Y:S02]  /*0660*/  IMAD.MOV.U32 R13, RZ, RZ, -0x4498517b ;  /* 0xbb67ae85ff0d7424 */ /* 0x000fe400078e00ff */
[----:B------:R-:W-:-:S07]  /*0670*/  IMAD.MOV.U32 R12, RZ, RZ, 0x6a09e667 ;  /* 0x6a09e667ff0c7424 */ /* 0x000fce00078e00ff */
.L_x_1:
[----:B------:R-:W2:Y:S01]  /*0680*/  LDL.128 R4, [R0+UR5] ;  /* 0x0000000500047983 */ /* 0x000ea20008100c00 */
[----:B------:R-:W2:Y:S01]  /*0690*/  LDCU.64 UR6, c[0x3][UR5] ;  /* 0x00c00000050677ac */ /* 0x000ea20008000a00 */
[C-C-:B------:R-:W-:Y:S02]  /*06a0*/  SHF.L.W.U32.HI R8, R17.reuse, 0x1a, R17.reuse ;  /* 0x0000001a11087819 */ /* 0x140fe40000010e11 */
[C-C-:B------:R-:W-:Y:S01]  /*06b0*/  SHF.L.W.U32.HI R9, R17.reuse, 0x15, R17.reuse ;  /* 0x0000001511097819 */ /* 0x140fe20000010e11 */
[----:B------:R-:W-:Y:S01]  /*06c0*/  UIADD3 UR4, UPT, UPT, UR4, 0x4, URZ ;  /* 0x0000000404047890 */ /* 0x000fe2000fffe0ff */
[----:B------:R-:W-:-:S03]  /*06d0*/  SHF.L.W.U32.HI R10, R17, 0x7, R17 ;  /* 0x00000007110a7819 */ /* 0x000fc60000010e11 */
[----:B------:R-:W-:Y:S01]  /*06e0*/  UISETP.NE.AND UP0, UPT, UR4, 0x40, UPT ;  /* 0x000000400400788c */ /* 0x000fe2000bf05270 */
[----:B------:R-:W-:Y:S02]  /*06f0*/  LOP3.LUT R8, R10, R8, R9, 0x96, !PT ;  /* 0x000000080a087212 */ /* 0x000fe400078e9609 */
[----:B------:R-:W-:-:S04]  /*0700*/  LOP3.LUT R9, R20, R17, R18, 0xb8, !PT ;  /* 0x0000001114097212 */ /* 0x000fc800078eb812 */
[----:B------:R-:W-:-:S04]  /*0710*/  IADD3 R9, PT, PT, R8, R9, R15 ;  /* 0x0000000908097210 */ /* 0x000fc80007ffe00f */
[----:B--2---:R-:W-:Y:S02]  /*0720*/  IADD3 R9, PT, PT, R4, UR6, R9 ;  /* 0x0000000604097c10 */ /* 0x004fe4000fffe009 */
[----:B------:R-:W-:-:S03]  /*0730*/  SHF.L.W.U32.HI R4, R12, 0x1e, R12 ;  /* 0x0000001e0c047819 */ /* 0x000fc60000010e0c */
[----:B------:R-:W-:Y:S01]  /*0740*/  IMAD.IADD R15, R9, 0x1, R16 ;  /* 0x00000001090f7824 */ /* 0x000fe200078e0210 */
[----:B------:R-:W-:-:S04]  /*0750*/  LOP3.LUT R16, R13, R19, R12, 0xe8, !PT ;  /* 0x000000130d107212 */ /* 0x000fc800078ee80c */
[C-C-:B------:R-:W-:Y:S02]  /*0760*/  SHF.L.W.U32.HI R8, R15.reuse, 0x1a, R15.reuse ;  /* 0x0000001a0f087819 */ /* 0x140fe40000010e0f */
[C-C-:B------:R-:W-:Y:S02]  /*0770*/  SHF.L.W.U32.HI R11, R15.reuse, 0x15, R15.reuse ;  /* 0x000000150f0b7819 */ /* 0x140fe40000010e0f */
[----:B------:R-:W-:Y:S02]  /*0780*/  SHF.L.W.U32.HI R10, R15, 0x7, R15 ;  /* 0x000000070f0a7819 */ /* 0x000fe40000010e0f */
[----:B------:R-:W-:Y:S02]  /*0790*/  LOP3.LUT R14, R18, R15, R17, 0xb8, !PT ;  /* 0x0000000f120e7212 */ /* 0x000fe400078eb811 */
[----:B------:R-:W-:Y:S02]  /*07a0*/  LOP3.LUT R21, R10, R8, R11, 0x96, !PT ;  /* 0x000000080a157212 */ /* 0x000fe400078e960b */
[----:B------:R-:W-:-:S02]  /*07b0*/  SHF.L.W.U32.HI R11, R12, 0x13, R12 ;  /* 0x000000130c0b7819 */ /* 0x000fc40000010e0c */
[----:B------:R-:W-:Y:S02]  /*07c0*/  IADD3 R14, PT, PT, R21, R14, R20 ;  /* 0x0000000e150e7210 */ /* 0x000fe40007ffe014 */
[----:B------:R-:W-:Y:S02]  /*07d0*/  SHF.L.W.U32.HI R8, R12, 0xa, R12 ;  /* 0x0000000a0c087819 */ /* 0x000fe40000010e0c */
[----:B------:R-:W-:Y:S01]  /*07e0*/  IADD3 R14, PT, PT, R5, UR7, R14 ;  /* 0x00000007050e7c10 */ /* 0x000fe2000fffe00e */
[----:B------:R-:W0:Y:S01]  /*07f0*/  LDCU.64 UR6, c[0x3][UR5+0x8] ;  /* 0x00c00100050677ac */ /* 0x000e220008000a00 */
[----:B------:R-:W-:-:S03]  /*0800*/  LOP3.LUT R4, R8, R4, R11, 0x96, !PT ;  /* 0x0000000408047212 */ /* 0x000fc600078e960b */
[----:B------:R-:W-:Y:S01]  /*0810*/  IMAD.IADD R20, R14, 0x1, R19 ;  /* 0x000000010e147824 */ /* 0x000fe200078e0213 */
[----:B------:R-:W-:Y:S01]  /*0820*/  IADD3 R16, PT, PT, R9, R4, R16 ;  /* 0x0000000409107210 */ /* 0x000fe20007ffe010 */
[----:B------:R-:W-:-:S03]  /*0830*/  UIADD3 UR5, UPT, UPT, UR5, 0x10, URZ ;  /* 0x0000001005057890 */ /* 0x000fc6000fffe0ff */
[C-C-:B------:R-:W-:Y:S02]  /*0840*/  SHF.L.W.U32.HI R4, R16.reuse, 0x1e, R16.reuse ;  /* 0x0000001e10047819 */ /* 0x140fe40000010e10 */
[C-C-:B------:R-:W-:Y:S02]  /*0850*/  SHF.L.W.U32.HI R5, R16.reuse, 0x13, R16.reuse ;  /* 0x0000001310057819 */ /* 0x140fe40000010e10 */
[----:B------:R-:W-:Y:S02]  /*0860*/  SHF.L.W.U32.HI R8, R16, 0xa, R16 ;  /* 0x0000000a10087819 */ /* 0x000fe40000010e10 */
[C-C-:B------:R-:W-:Y:S02]  /*0870*/  SHF.L.W.U32.HI R9, R20.reuse, 0x1a, R20.reuse ;  /* 0x0000001a14097819 */ /* 0x140fe40000010e14 */
[C-C-:B------:R-:W-:Y:S02]  /*0880*/  SHF.L.W.U32.HI R10, R20.reuse, 0x15, R20.reuse ;  /* 0x00000015140a7819 */ /* 0x140fe40000010e14 */
[----:B------:R-:W-:-:S02]  /*0890*/  SHF.L.W.U32.HI R11, R20, 0x7, R20 ;  /* 0x00000007140b7819 */ /* 0x000fc40000010e14 */
[----:B------:R-:W-:Y:S02]  /*08a0*/  LOP3.LUT R5, R8, R4, R5, 0x96, !PT ;  /* 0x0000000408057212 */ /* 0x000fe400078e9605 */
[----:B------:R-:W-:Y:S02]  /*08b0*/  LOP3.LUT R9, R11, R9, R10, 0x96, !PT ;  /* 0x000000090b097212 */ /* 0x000fe400078e960a */
[----:B------:R-:W-:Y:S02]  /*08c0*/  LOP3.LUT R4, R17, R20, R15, 0xb8, !PT ;  /* 0x0000001411047212 */ /* 0x000fe400078eb80f */
[----:B------:R-:W-:Y:S02]  /*08d0*/  LOP3.LUT R19, R12, R13, R16, 0xe8, !PT ;  /* 0x0000000d0c137212 */ /* 0x000fe400078ee810 */
[----:B------:R-:W-:Y:S02]  /*08e0*/  IADD3 R9, PT, PT, R9, R4, R18 ;  /* 0x0000000409097210 */ /* 0x000fe40007ffe012 */
[----:B------:R-:W-:-:S02]  /*08f0*/  IADD3 R19, PT, PT, R14, R5, R19 ;  /* 0x000000050e137210 */ /* 0x000fc40007ffe013 */
[----:B0-----:R-:W-:Y:S02]  /*0900*/  IADD3 R6, PT, PT, R6, UR6, R9 ;  /* 0x0000000606067c10 */ /* 0x001fe4000fffe009 */
[C-C-:B------:R-:W-:Y:S02]  /*0910*/  SHF.L.W.U32.HI R4, R19.reuse, 0x1e, R19.reuse ;  /* 0x0000001e13047819 */ /* 0x140fe40000010e13 */
[C---:B------:R-:W-:Y:S01]  /*0920*/  SHF.L.W.U32.HI R5, R19.reuse, 0x13, R19 ;  /* 0x0000001313057819 */ /* 0x040fe20000010e13 */
[----:B------:R-:W-:Y:S01]  /*0930*/  IMAD.IADD R18, R6, 0x1, R13 ;  /* 0x0000000106127824 */ /* 0x000fe200078e020d */
[--C-:B------:R-:W-:Y:S02]  /*0940*/  SHF.L.W.U32.HI R8, R19, 0xa, R19.reuse ;  /* 0x0000000a13087819 */ /* 0x100fe40000010e13 */
[----:B------:R-:W-:Y:S02]  /*0950*/  LOP3.LUT R13, R16, R12, R19, 0xe8, !PT ;  /* 0x0000000c100d7212 */ /* 0x000fe400078ee813 */
[----:B------:R-:W-:-:S02]  /*0960*/  LOP3.LUT R5, R8, R4, R5, 0x96, !PT ;  /* 0x0000000408057212 */ /* 0x000fc400078e9605 */
[C-C-:B------:R-:W-:Y:S02]  /*0970*/  SHF.L.W.U32.HI R4, R18.reuse, 0x1a, R18.reuse ;  /* 0x0000001a12047819 */ /* 0x140fe40000010e12 */
[C-C-:B------:R-:W-:Y:S02]  /*0980*/  SHF.L.W.U32.HI R9, R18.reuse, 0x15, R18.reuse ;  /* 0x0000001512097819 */ /* 0x140fe40000010e12 */
[----:B------:R-:W-:Y:S02]  /*0990*/  SHF.L.W.U32.HI R8, R18, 0x7, R18 ;  /* 0x0000000712087819 */ /* 0x000fe40000010e12 */
[----:B------:R-:W-:Y:S02]  /*09a0*/  IADD3 R13, PT, PT, R6, R5, R13 ;  /* 0x00000005060d7210 */ /* 0x000fe40007ffe00d */
[----:B------:R-:W-:Y:S02]  /*09b0*/  LOP3.LUT R4, R8, R4, R9, 0x96, !PT ;  /* 0x0000000408047212 */ /* 0x000fe400078e9609 */
[----:B------:R-:W-:-:S02]  /*09c0*/  LOP3.LUT R5, R15, R18, R20, 0xb8, !PT ;  /* 0x000000120f057212 */ /* 0x000fc400078eb814 */
[C---:B------:R-:W-:Y:S02]  /*09d0*/  SHF.L.W.U32.HI R6, R13.reuse, 0x1e, R13 ;  /* 0x0000001e0d067819 */ /* 0x040fe40000010e0d */
[----:B------:R-:W-:Y:S02]  /*09e0*/  IADD3 R4, PT, PT, R4, R5, R17 ;  /* 0x0000000504047210 */ /* 0x000fe40007ffe011 */
[C-C-:B------:R-:W-:Y:S02]  /*09f0*/  SHF.L.W.U32.HI R9, R13.reuse, 0x13, R13.reuse ;  /* 0x000000130d097819 */ /* 0x140fe40000010e0d */
[----:B------:R-:W-:Y:S02]  /*0a00*/  SHF.L.W.U32.HI R8, R13, 0xa, R13 ;  /* 0x0000000a0d087819 */ /* 0x000fe40000010e0d */
[----:B------:R-:W-:Y:S02]  /*0a10*/  IADD3 R7, PT, PT, R7, UR7, R4 ;  /* 0x0000000707077c10 */ /* 0x000fe4000fffe004 */
[----:B------:R-:W-:-:S02]  /*0a20*/  LOP3.LUT R6, R8, R6, R9, 0x96, !PT ;  /* 0x0000000608067212 */ /* 0x000fc400078e9609 */
[----:B------:R-:W-:Y:S01]  /*0a30*/  LOP3.LUT R4, R19, R16, R13, 0xe8, !PT ;  /* 0x0000001013047212 */ /* 0x000fe200078ee80d */
[----:B------:R-:W-:-:S03]  /*0a40*/  IMAD.IADD R17, R7, 0x1, R12 ;  /* 0x0000000107117824 */ /* 0x000fc600078e020c */
[----:B------:R-:W-:Y:S01]  /*0a50*/  IADD3 R12, PT, PT, R7, R6, R4 ;  /* 0x00000006070c7210 */ /* 0x000fe20007ffe004 */
[----:B------:R-:W-:Y:S06]  /*0a60*/  BRA.U UP0, `(.L_x_1) ;  /* 0xfffffffd00047547 */ /* 0x000fec000b83ffff */
[----:B------:R-:W-:Y:S01]  /*0a70*/  IMAD.MOV.U32 R4, RZ, RZ, -0x80000000 ;  /* 0x80000000ff047424 */ /* 0x000fe200078e00ff */
[----:B------:R-:W-:Y:S01]  /*0a80*/  CS2R R6, SRZ ;  /* 0x0000000000067805 */ /* 0x000fe2000001ff00 */
[----:B------:R-:W-:Y:S01]  /*0a90*/  IMAD.MOV.U32 R5, RZ, RZ, RZ ;  /* 0x000000ffff057224 */ /* 0x000fe200078e00ff */
[----:B------:R-:W-:Y:S01]  /*0aa0*/  CS2R R8, SRZ ;  /* 0x0000000000087805 */ /* 0x000fe2000001ff00 */
[----:B------:R-:W-:Y:S01]  /*0ab0*/  IMAD.MOV.U32 R11, RZ, RZ, 0x200 ;  /* 0x00000200ff0b7424 */ /* 0x000fe200078e00ff */
[----:B------:R0:W-:Y:S01]  /*0ac0*/  STL.128 [R0+0x10], RZ ;  /* 0x000010ff00007387 */ /* 0x0001e20000100c00 */
[----:B------:R-:W-:Y:S01]  /*0ad0*/  IMAD.MOV.U32 R10, RZ, RZ, RZ ;  /* 0x000000ffff0a7224 */ /* 0x000fe200078e00ff */
[----:B------:R-:W-:Y:S01]  /*0ae0*/  UMOV UR4, URZ ;  /* 0x000000ff00047c82 */ /* 0x000fe20008000000 */
[----:B------:R-:W-:Y:S01]  /*0af0*/  VIADD R14, R19, 0x3c6ef372 ;  /* 0x3c6ef372130e7836 */ /* 0x000fe20000000000 */
[----:B------:R0:W-:Y:S01]  /*0b00*/  STL.128 [R0], R4 ;  /* 0x0000000400007387 */ /* 0x0001e20000100c00 */
[----:B------:R-:W-:-:S02]  /*0b10*/  VIADD R12, R12, 0x6a09e667 ;  /* 0x6a09e6670c0c7836 */ /* 0x000fc40000000000 */
[----:B------:R-:W-:Y:S01]  /*0b20*/  VIADD R13, R13, 0xbb67ae85 ;  /* 0xbb67ae850d0d7836 */ /* 0x000fe20000000000 */
[----:B------:R0:W-:Y:S01]  /*0b30*/  STL.128 [R0+0x30], R8 ;  /* 0x0000300800007387 */ /* 0x0001e20000100c00 */
[----:B------:R-:W-:Y:S02]  /*0b40*/  VIADD R16, R16, 0xa54ff53a ;  /* 0xa54ff53a10107836 */ /* 0x000fe40000000000 */
[----:B------:R-:W-:Y:S01]  /*0b50*/  VIADD R17, R17, 0x510e527f ;  /* 0x510e527f11117836 */ /* 0x000fe20000000000 */
[----:B------:R0:W-:Y:S01]  /*0b60*/  STL.128 [R0+0x20], RZ ;  /* 0x000020ff00007387 */ /* 0x0001e20000100c00 */
[----:B------:R-:W-:Y:S02]  /*0b70*/  VIADD R18, R18, 0x9b05688c ;  /* 0x9b05688c12127836 */ /* 0x000fe40000000000 */
[----:B------:R-:W-:Y:S02]  /*0b80*/  VIADD R19, R20, 0x1f83d9ab ;  /* 0x1f83d9ab14137836 */ /* 0x000fe40000000000 */
[----:B------:R-:W-:-:S02]  /*0b90*/  VIADD R15, R15, 0x5be0cd19 ;  /* 0x5be0cd190f0f7836 */ /* 0x000fc40000000000 */
[----:B------:R-:W-:-:S07]  /*0ba0*/  IMAD.MOV.U32 R22, RZ, RZ, RZ ;  /* 0x000000ffff167224 */ /* 0x000fce00078e00ff */
.L_x_2:
        /* <DEDUP_REMOVED lines=11> */
[----:B------:R-:W-:Y:S02]  /*0c60*/  SHF.R.U32.HI R25, RZ, 0xa, R8 ;  /* 0x0000000aff197819 */ /* 0x000fe40000011608 */
[----:B------:R-:W-:Y:S02]  /*0c70*/  LOP3.LUT R9, R9, R23, R24, 0x96, !PT ;  /* 0x0000001709097212 */ /* 0x000fe400078e9618 */
[----:B------:R-:W-:-:S02]  /*0c80*/  SHF.L.W.U32.HI R23, R8, 0xf, R8 ;  /* 0x0000000f08177819 */ /* 0x000fc40000010e08 */
[----:B------:R-:W-:Y:S02]  /*0c90*/  SHF.L.W.U32.HI R24, R8, 0xd, R8 ;  /* 0x0000000d08187819 */ /* 0x000fe40000010e08 */
[--C-:B---3--:R-:W-:Y:S02]  /*0ca0*/  SHF.L.W.U32.HI R26, R5, 0xe, R5.reuse ;  /* 0x0000000e051a7819 */ /* 0x108fe40000010e05 */
[----:B------:R-:W-:Y:S02]  /*0cb0*/  LOP3.LUT R24, R25, R23, R24, 0x96, !PT ;  /* 0x0000001719187212 */ /* 0x000fe400078e9618 */
[--C-:B------:R-:W-:Y:S02]  /*0cc0*/  SHF.L.W.U32.HI R23, R5, 0x19, R5.reuse ;  /* 0x0000001905177819 */ /* 0x100fe40000010e05 */
[----:B------:R-:W-:Y:S02]  /*0cd0*/  SHF.R.U32.HI R25, RZ, 0x3, R5 ;  /* 0x00000003ff197819 */ /* 0x000fe40000011605 */
[----:B----4-:R-:W-:-:S02]  /*0ce0*/  IADD3 R4, PT, PT, R4, R24, R21 ;  /* 0x0000001804047210 */ /* 0x010fc40007ffe015 */
[----:B------:R-:W-:Y:S02]  /*0cf0*/  LOP3.LUT R23, R25, R23, R26, 0x96, !PT ;  /* 0x0000001719177212 */ /* 0x000fe400078e961a */
[C-C-:B------:R-:W-:Y:S02]  /*0d00*/  SHF.L.W.U32.HI R21, R6.reuse, 0x19, R6.reuse ;  /* 0x0000001906157819 */ /* 0x140fe40000010e06 */
[----:B------:R-:W-:Y:S01]  /*0d10*/  SHF.L.W.U32.HI R24, R6, 0xe, R6 ;  /* 0x0000000e06187819 */ /* 0x000fe20000010e06 */
[----:B------:R-:W-:Y:S01]  /*0d20*/  IMAD.IADD R4, R23, 0x1, R4 ;  /* 0x0000000117047824 */ /* 0x000fe200078e0204 */
[----:B------:R-:W-:Y:S02]  /*0d30*/  SHF.R.U32.HI R25, RZ, 0x3, R6 ;  /* 0x00000003ff197819 */ /* 0x000fe40000011606 */
[----:B------:R-:W-:Y:S02]  /*0d40*/  IADD3 R22, PT, PT, R5, R9, R22 ;  /* 0x0000000905167210 */ /* 0x000fe40007ffe016 */
[----:B------:R-:W-:-:S02]  /*0d50*/  LOP3.LUT R21, R25, R21, R24, 0x96, !PT ;  /* 0x0000001519157212 */ /* 0x000fc400078e9618 */
[C-C-:B------:R-:W-:Y:S02]  /*0d60*/  SHF.L.W.U32.HI R9, R7.reuse, 0x19, R7.reuse ;  /* 0x0000001907097819 */ /* 0x140fe40000010e07 */
[--C-:B------:R-:W-:Y:S01]  /*0d70*/  SHF.L.W.U32.HI R24, R7, 0xe, R7.reuse ;  /* 0x0000000e07187819 */ /* 0x100fe20000010e07 */
[----:B------:R-:W-:Y:S01]  /*0d80*/  IMAD.IADD R5, R21, 0x1, R22 ;  /* 0x0000000115057824 */ /* 0x000fe200078e0216 */
[----:B------:R-:W-:Y:S02]  /*0d90*/  SHF.R.U32.HI R25, RZ, 0x3, R7 ;  /* 0x00000003ff197819 */ /* 0x000fe40000011607 */
[C-C-:B------:R-:W-:Y:S02]  /*0da0*/  SHF.L.W.U32.HI R21, R4.reuse, 0xf, R4.reuse ;  /* 0x0000000f04157819 */ /* 0x140fe40000010e04 */
[--C-:B------:R-:W-:Y:S01]  /*0db0*/  SHF.L.W.U32.HI R22, R4, 0xd, R4.reuse ;  /* 0x0000000d04167819 */ /* 0x100fe20000010e04 */
[----:B------:R-:W-:Y:S01]  /*0dc0*/  STL.64 [R3+0x18], R4 ;  /* 0x0000180403007387 */ /* 0x000fe20000100a00 */
[----:B------:R-:W-:-:S02]  /*0dd0*/  SHF.R.U32.HI R23, RZ, 0xa, R4 ;  /* 0x0000000aff177819 */ /* 0x000fc40000011604 */
[----:B------:R-:W-:Y:S02]  /*0de0*/  LOP3.LUT R9, R25, R9, R24, 0x96, !PT ;  /* 0x0000000919097212 */ /* 0x000fe400078e9618 */
[C-C-:B------:R-:W-:Y:S02]  /*0df0*/  SHF.L.W.U32.HI R24, R5.reuse, 0xf, R5.reuse ;  /* 0x0000000f05187819 */ /* 0x140fe40000010e05 */
[--C-:B------:R-:W-:Y:S02]  /*0e00*/  SHF.L.W.U32.HI R25, R5, 0xd, R5.reuse ;  /* 0x0000000d05197819 */ /* 0x100fe40000010e05 */
[----:B------:R-:W-:Y:S02]  /*0e10*/  SHF.R.U32.HI R26, RZ, 0xa, R5 ;  /* 0x0000000aff1a7819 */ /* 0x000fe40000011605 */
[----:B------:R-:W-:Y:S02]  /*0e20*/  LOP3.LUT R21, R23, R21, R22, 0x96, !PT ;  /* 0x0000001517157212 */ /* 0x000fe400078e9616 */
[----:B-----5:R-:W-:-:S02]  /*0e30*/  SHF.L.W.U32.HI R22, R10, 0x19, R10 ;  /* 0x000000190a167819 */ /* 0x020fc40000010e0a */
[--C-:B------:R-:W-:Y:S02]  /*0e40*/  SHF.L.W.U32.HI R23, R10, 0xe, R10.reuse ;  /* 0x0000000e0a177819 */ /* 0x100fe40000010e0a */
[----:B------:R-:W-:Y:S02]  /*0e50*/  LOP3.LUT R24, R26, R24, R25, 0x96, !PT ;  /* 0x000000181a187212 */ /* 0x000fe400078e9619 */
[----:B------:R-:W-:Y:S02]  /*0e60*/  SHF.R.U32.HI R10, RZ, 0x3, R10 ;  /* 0x00000003ff0a7819 */ /* 0x000fe4000001160a */
[----:B------:R-:W-:Y:S02]  /*0e70*/  IADD3 R7, PT, PT, R7, R24, R20 ;  /* 0x0000001807077210 */ /* 0x000fe40007ffe014 */
[----:B------:R-:W-:Y:S01]  /*0e80*/  LOP3.LUT R10, R10, R22, R23, 0x96, !PT ;  /* 0x000000160a0a7212 */ /* 0x000fe200078e9617 */
[----:B------:R-:W-:Y:S01]  /*0e90*/  IMAD.MOV.U32 R22, RZ, RZ, R8 ;  /* 0x000000ffff167224 */ /* 0x000fe200078e0008 */
[----:B------:R-:W-:-:S03]  /*0ea0*/  IADD3 R6, PT, PT, R6, R21, R11 ;  /* 0x0000001506067210 */ /* 0x000fc60007ffe00b */
[----:B------:R-:W-:Y:S02]  /*0eb0*/  IMAD.IADD R10, R10, 0x1, R7 ;  /* 0x000000010a0a7824 */ /* 0x000fe400078e0207 */
[----:B------:R-:W-:Y:S02]  /*0ec0*/  IMAD.IADD R6, R9, 0x1, R6 ;  /* 0x0000000109067824 */ /* 0x000fe400078e0206 */
[----:B------:R-:W-:Y:S01]  /*0ed0*/  VIADD R7, R3, 0x10 ;  /* 0x0000001003077836 */ /* 0x000fe20000000000 */
[----:B------:R-:W-:Y:S04]  /*0ee0*/  STL [R3+0x24], R10 ;  /* 0x0000240a03007387 */ /* 0x000fe80000100800 */
[----:B------:R0:W-:Y:S02]  /*0ef0*/  STL [R3+0x20], R6 ;  /* 0x0000200603007387 */ /* 0x0001e40000100800 */
[----:B0-----:R-:W-:Y:S01]  /*0f00*/  IMAD.MOV.U32 R3, RZ, RZ, R7 ;  /* 0x000000ffff037224 */ /* 0x001fe200078e0007 */
[----:B------:R-:W-:Y:S06]  /*0f10*/  BRA.U UP0, `(.L_x_2) ;  /* 0xfffffffd00247547 */ /* 0x000fec000b83ffff */
[----:B------:R-:W-:Y:S01]  /*0f20*/  IMAD.MOV.U32 R20, RZ, RZ, R12 ;  /* 0x000000ffff147224 */ /* 0x000fe200078e000c */
[----:B------:R-:W-:Y:S01]  /*0f30*/  UMOV UR5, 0x8 ;  /* 0x0000000800057882 */ /* 0x000fe20000000000 */
[----:B------:R-:W-:Y:S01]  /*0f40*/  IMAD.MOV.U32 R22, RZ, RZ, R13 ;  /* 0x000000ffff167224 */ /* 0x000fe200078e000d */
[----:B------:R-:W-:Y:S01]  /*0f50*/  UMOV UR4, URZ ;  /* 0x000000ff00047c82 */ /* 0x000fe20008000000 */
[----:B------:R-:W-:Y:S02]  /*0f60*/  IMAD.MOV.U32 R11, RZ, RZ, R14 ;  /* 0x000000ffff0b7224 */ /* 0x000fe400078e000e */
[----:B------:R-:W-:Y:S02]  /*0f70*/  IMAD.MOV.U32 R21, RZ, RZ, R16 ;  /* 0x000000ffff157224 */ /* 0x000fe400078e0010 */
[----:B------:R-:W-:Y:S02]  /*0f80*/  IMAD.MOV.U32 R8, RZ, RZ, R17 ;  /* 0x000000ffff087224 */ /* 0x000fe400078e0011 */
[----:B------:R-:W-:-:S02]  /*0f90*/  IMAD.MOV.U32 R3, RZ, RZ, R18 ;  /* 0x000000ffff037224 */ /* 0x000fc400078e0012 */
[----:B------:R-:W-:Y:S02]  /*0fa0*/  IMAD.MOV.U32 R10, RZ, RZ, R19 ;  /* 0x000000ffff0a7224 */ /* 0x000fe400078e0013 */
[----:B------:R-:W-:-:S07]  /*0fb0*/  IMAD.MOV.U32 R9, RZ, RZ, R15 ;  /* 0x000000ffff097224 */ /* 0x000fce00078e000f */
.L_x_3:
[----:B------:R0:W2:Y:S01]  /*0fc0*/  LDL.128 R4, [R0] ;  /* 0x0000000000047983 */ /* 0x0000a20000100c00 */
[----:B------:R-:W2:Y:S01]  /*0fd0*/  LDCU.64 UR6, c[0x3][UR5+-0x8] ;  /* 0x00ffff00050677ac */ /* 0x000ea20008000a00 */
[C-C-:B------:R-:W-:Y:S02]  /*0fe0*/  SHF.L.W.U32.HI R23, R8.reuse, 0x1a, R8.reuse ;  /* 0x0000001a08177819 */ /* 0x140fe40000010e08 */
[C-C-:B------:R-:W-:Y:S01]  /*0ff0*/  SHF.L.W.U32.HI R24, R8.reuse, 0x15, R8.reuse ;  /* 0x0000001508187819 */ /* 0x140fe20000010e08 */
[----:B------:R-:W-:Y:S01]  /*1000*/  UIADD3 UR4, UPT, UPT, UR4, 0x4, URZ ;  /* 0x0000000404047890 */ /* 0x000fe2000fffe0ff */
[----:B------:R-:W-:Y:S01]  /*1010*/  SHF.L.W.U32.HI R25, R8, 0x7, R8 ;  /* 0x0000000708197819 */ /* 0x000fe20000010e08 */
[----:B0-----:R-:W-:Y:S02]  /*1020*/  VIADD R0, R0, 0x10 ;  /* 0x0000001000007836 */ /* 0x001fe40000000000 */
[----:B------:R-:W-:Y:S01]  /*1030*/  UISETP.NE.AND UP0, UPT, UR4, 0x40, UPT ;  /* 0x000000400400788c */ /* 0x000fe2000bf05270 */
[----:B------:R-:W-:-:S02]  /*1040*/  LOP3.LUT R24, R25, R23, R24, 0x96, !PT ;  /* 0x0000001719187212 */ /* 0x000fc400078e9618 */
[----:B------:R-:W-:Y:S02]  /*1050*/  LOP3.LUT R23, R10, R8, R3, 0xb8, !PT ;  /* 0x000000080a177212 */ /* 0x000fe400078eb803 */
[--C-:B------:R-:W-:Y:S02]  /*1060*/  SHF.L.W.U32.HI R25, R20, 0xa, R20.reuse ;  /* 0x0000000a14197819 */ /* 0x100fe40000010e14 */
[----:B------:R-:W-:Y:S02]  /*1070*/  IADD3 R23, PT, PT, R24, R23, R9 ;  /* 0x0000001718177210 */ /* 0x000fe40007ffe009 */
[--C-:B------:R-:W-:Y:S02]  /*1080*/  SHF.L.W.U32.HI R24, R20, 0x13, R20.reuse ;  /* 0x0000001314187819 */ /* 0x100fe40000010e14 */
[----:B--2---:R-:W-:Y:S02]  /*1090*/  IADD3 R4, PT, PT, R4, UR6, R23 ;  /* 0x0000000604047c10 */ /* 0x004fe4000fffe017 */
[----:B------:R-:W-:-:S03]  /*10a0*/  SHF.L.W.U32.HI R23, R20, 0x1e, R20 ;  /* 0x0000001e14177819 */ /* 0x000fc60000010e14 */
[----:B------:R-:W-:Y:S01]  /*10b0*/  IMAD.IADD R9, R4, 0x1, R21 ;  /* 0x0000000104097824 */ /* 0x000fe200078e0215 */
[----:B------:R-:W-:-:S04]  /*10c0*/  LOP3.LUT R21, R25, R23, R24, 0x96, !PT ;  /* 0x0000001719157212 */ /* 0x000fc800078e9618 */
[C-C-:B------:R-:W-:Y:S02]  /*10d0*/  SHF.L.W.U32.HI R23, R9.reuse, 0x1a, R9.reuse ;  /* 0x0000001a09177819 */ /* 0x140fe40000010e09 */
[C-C-:B------:R-:W-:Y:S02]  /*10e0*/  SHF.L.W.U32.HI R24, R9.reuse, 0x15, R9.reuse ;  /* 0x0000001509187819 */ /* 0x140fe40000010e09 */
[----:B------:R-:W-:-:S04]  /*10f0*/  SHF.L.W.U32.HI R25, R9, 0x7, R9 ;  /* 0x0000000709197819 */ /* 0x000fc80000010e09 */
[----:B------:R-:W-:Y:S02]  /*1100*/  LOP3.LUT R23, R25, R23, R24, 0x96, !PT ;  /* 0x0000001719177212 */ /* 0x000fe400078e9618 */
[----:B------:R-:W-:-:S04]  /*1110*/  LOP3.LUT R24, R3, R9, R8, 0xb8, !PT ;  /* 0x0000000903187212 */ /* 0x000fc800078eb808 */
[----:B------:R-:W-:Y:S02]  /*1120*/  IADD3 R24, PT, PT, R23, R24, R10 ;  /* 0x0000001817187210 */ /* 0x000fe40007ffe00a */
[----:B------:R-:W-:Y:S02]  /*1130*/  LOP3.LUT R10, R22, R11, R20, 0xe8, !PT ;  /* 0x0000000b160a7212 */ /* 0x000fe400078ee814 */
[----:B------:R-:W-:Y:S01]  /*1140*/  IADD3 R24, PT, PT, R5, UR7, R24 ;  /* 0x0000000705187c10 */ /* 0x000fe2000fffe018 */
[----:B------:R-:W0:Y:S01]  /*1150*/  LDCU.64 UR6, c[0x3][UR5] ;  /* 0x00c00000050677ac */ /* 0x000e220008000a00 */
[----:B------:R-:W-:-:S03]  /*1160*/  IADD3 R21, PT, PT, R4, R21, R10 ;  /* 0x0000001504157210 */ /* 0x000fc60007ffe00a */
[----:B------:R-:W-:Y:S01]  /*1170*/  IMAD.IADD R10, R24, 0x1, R11 ;  /* 0x00000001180a7824 */ /* 0x000fe200078e020b */
[C-C-:B------:R-:W-:Y:S01]  /*1180*/  SHF.L.W.U32.HI R4, R21.reuse, 0x1e, R21.reuse ;  /* 0x0000001e15047819 */ /* 0x140fe20000010e15 */
[----:B------:R-:W-:Y:S01]  /*1190*/  UIADD3 UR5, UPT, UPT, UR5, 0x10, URZ ;  /* 0x0000001005057890 */ /* 0x000fe2000fffe0ff */
        /* <DEDUP_REMOVED lines=13> */
[--C-:B------:R-:W-:Y:S01]  /*1270*/  SHF.L.W.U32.HI R23, R11, 0x13, R11.reuse ;  /* 0x000000130b177819 */ /* 0x100fe20000010e0b */
        /* <DEDUP_REMOVED lines=20> */
[----:B------:R-:W0:Y:S01]  /*13c0*/  LDC.64 R4, c[0x0][0x390] ;  /* 0x0000e400ff047b82 */ /* 0x000e220000000a00 */
[----:B------:R-:W-:Y:S02]  /*13d0*/  IMAD.IADD R7, R12, 0x1, R20 ;  /* 0x000000010c077824 */ /* 0x000fe400078e0214 */
[----:B------:R-:W-:Y:S02]  /*13e0*/  IMAD.IADD R13, R13, 0x1, R22 ;  /* 0x000000010d0d7824 */ /* 0x000fe400078e0216 */
[----:B------:R-:W-:Y:S02]  /*13f0*/  IMAD.IADD R11, R14, 0x1, R11 ;  /* 0x000000010e0b7824 */ /* 0x000fe400078e020b */
[----:B------:R-:W-:Y:S02]  /*1400*/  IMAD.IADD R21, R16, 0x1, R21 ;  /* 0x0000000110157824 */ /* 0x000fe400078e0215 */
[----:B------:R-:W-:Y:S02]  /*1410*/  IMAD.IADD R17, R17, 0x1, R8 ;  /* 0x0000000111117824 */ /* 0x000fe400078e0208 */
[----:B------:R-:W-:-:S02]  /*1420*/  IMAD.IADD R3, R18, 0x1, R3 ;  /* 0x0000000112037824 */ /* 0x000fc400078e0203 */
[----:B------:R-:W-:Y:S02]  /*1430*/  IMAD.IADD R19, R19, 0x1, R10 ;  /* 0x0000000113137824 */ /* 0x000fe400078e020a */
[----:B------:R-:W-:Y:S02]  /*1440*/  IMAD.IADD R15, R15, 0x1, R9 ;  /* 0x000000010f0f7824 */ /* 0x000fe400078e0209 */
[----:B0-----:R-:W-:-:S05]  /*1450*/  IMAD.WIDE.U32 R4, R2, 0x4, R4 ;  /* 0x0000000402047825 */ /* 0x001fca00078e0004 */
[----:B------:R-:W-:Y:S04]  /*1460*/  STG.E desc[UR8][R4.64], R7 ;  /* 0x0000000704007986 */ /* 0x000fe8000c101908 */
[----:B------:R-:W-:Y:S04]  /*1470*/  STG.E desc[UR8][R4.64+0x4], R13 ;  /* 0x0000040d04007986 */ /* 0x000fe8000c101908 */
[----:B------:R-:W-:Y:S04]  /*1480*/  STG.E desc[UR8][R4.64+0x8], R11 ;  /* 0x0000080b04007986 */ /* 0x000fe8000c101908 */
[----:B------:R-:W-:Y:S04]  /*1490*/  STG.E desc[UR8][R4.64+0xc], R21 ;  /* 0x00000c1504007986 */ /* 0x000fe8000c101908 */
[----:B------:R-:W-:Y:S04]  /*14a0*/  STG.E desc[UR8][R4.64+0x10], R17 ;  /* 0x0000101104007986 */ /* 0x000fe8000c101908 */
[----:B------:R-:W-:Y:S04]  /*14b0*/  STG.E desc[UR8][R4.64+0x14], R3 ;  /* 0x0000140304007986 */ /* 0x000fe8000c101908 */
[----:B------:R-:W-:Y:S04]  /*14c0*/  STG.E desc[UR8][R4.64+0x18], R19 ;  /* 0x0000181304007986 */ /* 0x000fe8000c101908 */
[----:B------:R-:W-:Y:S01]  /*14d0*/  STG.E desc[UR8][R4.64+0x1c], R15 ;  /* 0x00001c0f04007986 */ /* 0x000fe2000c101908 */
[----:B------:R-:W-:Y:S05]  /*14e0*/  EXIT ;  /* 0x000000000000794d */ /* 0x000fea0003800000 */
.L_x_4:
[----:B------:R-:W-:-:S00]  /*14f0*/  BRA `(.L_x_4) ;  /* 0xfffffffc00fc7947 */ /* 0x000fc0000383ffff */
[----:B------:R-:W-:-:S00]  /*1500*/  NOP ;  /* 0x0000000000007918 */ /* 0x000fc00000000000 */
[----:B------:R-:W-:-:S00]  /*1510*/  NOP ;  /* 0x0000000000007918 */ /* 0x000fc00000000000 */
[----:B------:R-:W-:-:S00]  /*1520*/  NOP ;  /* 0x0000000000007918 */ /* 0x000fc00000000000 */
[----:B------:R-:W-:-:S00]  /*1530*/  NOP ;  /* 0x0000000000007918 */ /* 0x000fc00000000000 */
[----:B------:R-:W-:-:S00]  /*1540*/  NOP ;  /* 0x0000000000007918 */ /* 0x000fc00000000000 */
[----:B------:R-:W-:-:S00]  /*1550*/  NOP ;  /* 0x0000000000007918 */ /* 0x000fc00000000000 */
[----:B------:R-:W-:-:S00]  /*1560*/  NOP ;  /* 0x0000000000007918 */ /* 0x000fc00000000000 */
[----:B------:R-:W-:-:S00]  /*1570*/  NOP ;  /* 0x0000000000007918 */ /* 0x000fc00000000000 */
.L_x_28:


//--------------------- .text._Z13sha256_kernelPKhPjPKjS3_j --------------------------
	.section	.text._Z13sha256_kernelPKhPjPKjS3_j,"ax",@progbits
	.align	128
.text._Z13sha256_kernelPKhPjPKjS3_j:
        .type           _Z13sha256_kernelPKhPjPKjS3_j,@function
        .size           _Z13sha256_kernelPKhPjPKjS3_j,(.L_x_29 - _Z13sha256_kernelPKhPjPKjS3_j)
        .other          _Z13sha256_kernelPKhPjPKjS3_j,@"STO_CUDA_ENTRY STV_DEFAULT"
_Z13sha256_kernelPKhPjPKjS3_j:
[----:B------:R-:W0:Y:S01]  /*0000*/  LDC R1, c[0x0][0x37c] ;  /* 0x0000df00ff017b82 */ /* 0x000e220000000800 */
[----:B------:R-:W1:Y:S07]  /*0010*/  S2R R0, SR_TID.X ;  /* 0x0000000000007919 */ /* 0x000e6e0000002100 */
[----:B------:R-:W1:Y:S01]  /*0020*/  S2UR UR4, SR_CTAID.X ;  /* 0x00000000000479c3 */ /* 0x000e620000002500 */
[----:B------:R-:W2:Y:S01]  /*0030*/  LDCU UR5, c[0x0][0x3a0] ;  /* 0x00007400ff0577ac */ /* 0x000ea20008000800 */
[----:B0-----:R-:W-:-:S06]  /*0040*/  VIADD R1, R1, 0xffffff00 ;  /* 0xffffff0001017836 */ /* 0x001fcc0000000000 */
[----:B------:R-:W1:Y:S02]  /*0050*/  LDC R3, c[0x0][0x360] ;  /* 0x0000d800ff037b82 */ /* 0x000e640000000800 */
[----:B-1----:R-:W-:-:S05]  /*0060*/  IMAD R3, R3, UR4, R0 ;  /* 0x0000000403037c24 */ /* 0x002fca000f8e0200 */
[----:B--2---:R-:W-:-:S13]  /*0070*/  ISETP.GE.U32.AND P0, PT, R3, UR5, PT ;  /* 0x0000000503007c0c */ /* 0x004fda000bf06070 */
[----:B------:R-:W-:Y:S05]  /*0080*/  @P0 EXIT ;  /* 0x000000000000094d */ /* 0x000fea0003800000 */
[----:B------:R-:W0:Y:S01]  /*0090*/  LDC.64 R22, c[0x0][0x390] ;  /* 0x0000e400ff167b82 */ /* 0x000e220000000a00 */
[----:B------:R-:W1:Y:S07]  /*00a0*/  LDCU.64 UR4, c[0x0][0x358] ;  /* 0x00006b00ff0477ac */ /* 0x000e6e0008000a00 */
[----:B------:R-:W2:Y:S01]  /*00b0*/  LDC.64 R20, c[0x0][0x398] ;  /* 0x0000e600ff147b82 */ /* 0x000ea20000000a00 */
[----:B0-----:R-:W-:-:S06]  /*00c0*/  IMAD.WIDE.U32 R22, R3, 0x4, R22 ;  /* 0x0000000403167825 */ /* 0x001fcc00078e0016 */
[----:B-1----:R-:W3:Y:S01]  /*00d0*/  LDG.E R22, desc[UR4][R22.64] ;  /* 0x0000000416167981 */ /* 0x002ee2000c1e1900 */
[----:B--2---:R-:W-:-:S06]  /*00e0*/  IMAD.WIDE.U32 R20, R3, 0x4, R20 ;  /* 0x0000000403147825 */ /* 0x004fcc00078e0014 */
[----:B------:R0:W5:Y:S01]  /*00f0*/  LDG.E R20, desc[UR4][R20.64] ;  /* 0x0000000414147981 */ /* 0x000162000c1e1900 */
[----:B------:R-:W-:Y:S01]  /*0100*/  BSSY.RECONVERGENT B0, `(.L_x_5) ;  /* 0x0000007000007945 */ /* 0x000fe20003800200 */
[----:B0--3--:R-:W-:-:S07]  /*0110*/  IMAD.MOV.U32 R0, RZ, RZ, R22 ;  /* 0x000000ffff007224 */ /* 0x009fce00078e0016 */
.L_x_6:
[----:B------:R-:W-:Y:S02]  /*0120*/  IMAD.MOV.U32 R11, RZ, RZ, R0 ;  /* 0x000000ffff0b7224 */ /* 0x000fe400078e0000 */
[----:B------:R-:W-:-:S05]  /*0130*/  VIADD R0, R0, 0x1 ;  /* 0x0000000100007836 */ /* 0x000fca0000000000 */
[----:B------:R-:W-:-:S04]  /*0140*/  LOP3.LUT R2, R0, 0x3f, RZ, 0xc0, !PT ;  /* 0x0000003f00027812 */ /* 0x000fc800078ec0ff */
[----:B------:R-:W-:-:S13]  /*0150*/  ISETP.NE.AND P0, PT, R2, 0x38, PT ;  /* 0x000000380200780c */ /* 0x000fda0003f05270 */
[----:B------:R-:W-:Y:S05]  /*0160*/  @P0 BRA `(.L_x_6) ;  /* 0xfffffffc00ec0947 */ /* 0x000fea000383ffff */
[----:B------:R-:W-:Y:S05]  /*0170*/  BSYNC.RECONVERGENT B0 ;  /* 0x0000000000007941 */ /* 0x000fea0003800200 */
.L_x_5:
[----:B------:R-:W-:Y:S01]  /*0180*/  VIADD R21, R11, 0x9 ;  /* 0x000000090b157836 */ /* 0x000fe20000000000 */
[----:B------:R-:W0:Y:S01]  /*0190*/  LDCU.64 UR6, c[0x0][0x380] ;  /* 0x00007000ff0677ac */ /* 0x000e220008000a00 */
[----:B------:R-:W-:Y:S01]  /*01a0*/  BSSY.RECONVERGENT B0, `(.L_x_7) ;  /* 0x0000100000007945 */ /* 0x000fe20003800200 */
[----:B------:R-:W-:Y:S02]  /*01b0*/  IMAD.MOV.U32 R19, RZ, RZ, 0x6a09e667 ;  /* 0x6a09e667ff137424 */ /* 0x000fe400078e00ff */
[----:B------:R-:W-:Y:S01]  /*01c0*/  ISETP.NE.AND P0, PT, R21, RZ, PT ;  /* 0x000000ff1500720c */ /* 0x000fe20003f05270 */
[----:B------:R-:W-:Y:S02]  /*01d0*/  IMAD.MOV.U32 R18, RZ, RZ, -0x4498517b ;  /* 0xbb67ae85ff127424 */ /* 0x000fe400078e00ff */
[----:B------:R-:W-:Y:S02]  /*01e0*/  IMAD.MOV.U32 R17, RZ, RZ, 0x3c6ef372 ;  /* 0x3c6ef372ff117424 */ /* 0x000fe400078e00ff */
[----:B------:R-:W-:-:S02]  /*01f0*/  IMAD.MOV.U32 R16, RZ, RZ, -0x5ab00ac6 ;  /* 0xa54ff53aff107424 */ /* 0x000fc400078e00ff */
[----:B------:R-:W-:Y:S02]  /*0200*/  IMAD.MOV.U32 R15, RZ, RZ, 0x510e527f ;  /* 0x510e527fff0f7424 */ /* 0x000fe400078e00ff */
[----:B------:R-:W-:Y:S02]  /*0210*/  IMAD.MOV.U32 R14, RZ, RZ, -0x64fa9774 ;  /* 0x9b05688cff0e7424 */ /* 0x000fe400078e00ff */
[----:B------:R-:W-:Y:S02]  /*0220*/  IMAD.MOV.U32 R13, RZ, RZ, 0x1f83d9ab ;  /* 0x1f83d9abff0d7424 */ /* 0x000fe400078e00ff */
[----:B------:R-:W-:Y:S01]  /*0230*/  IMAD.MOV.U32 R12, RZ, RZ, 0x5be0cd19 ;  /* 0x5be0cd19ff0c7424 */ /* 0x000fe200078e00ff */
[----:B0-----:R-:W-:Y:S06]  /*0240*/  @!P0 BRA `(.L_x_8) ;  /* 0x0000000c00d48947 */ /* 0x001fec0003800000 */
[----:B------:R-:W-:Y:S02]  /*0250*/  VIADD R11, R11, 0x5 ;  /* 0x000000050b0b7836 */ /* 0x000fe40000000000 */
[----:B------:R-:W-:Y:S02]  /*0260*/  IMAD.MOV.U32 R10, RZ, RZ, RZ ;  /* 0x000000ffff0a7224 */ /* 0x000fe400078e00ff */
[----:B------:R-:W-:Y:S02]  /*0270*/  IMAD.MOV.U32 R19, RZ, RZ, 0x6a09e667 ;  /* 0x6a09e667ff137424 */ /* 0x000fe400078e00ff */
[----:B------:R-:W-:Y:S02]  /*0280*/  IMAD.MOV.U32 R18, RZ, RZ, -0x4498517b ;  /* 0xbb67ae85ff127424 */ /* 0x000fe400078e00ff */
[----:B------:R-:W-:Y:S02]  /*0290*/  IMAD.MOV.U32 R17, RZ, RZ, 0x3c6ef372 ;  /* 0x3c6ef372ff117424 */ /* 0x000fe400078e00ff */
[----:B------:R-:W-:-:S02]  /*02a0*/  IMAD.MOV.U32 R16, RZ, RZ, -0x5ab00ac6 ;  /* 0xa54ff53aff107424 */ /* 0x000fc400078e00ff */
[----:B------:R-:W-:Y:S02]  /*02b0*/  IMAD.MOV.U32 R15, RZ, RZ, 0x510e527f ;  /* 0x510e527fff0f7424 */ /* 0x000fe400078e00ff */
[----:B------:R-:W-:Y:S02]  /*02c0*/  IMAD.MOV.U32 R14, RZ, RZ, -0x64fa9774 ;  /* 0x9b05688cff0e7424 */ /* 0x000fe400078e00ff */
[----:B------:R-:W-:Y:S02]  /*02d0*/  IMAD.MOV.U32 R13, RZ, RZ, 0x1f83d9ab ;  /* 0x1f83d9abff0d7424 */ /* 0x000fe400078e00ff */
[----:B------:R-:W-:Y:S02]  /*02e0*/  IMAD.MOV.U32 R12, RZ, RZ, 0x5be0cd19 ;  /* 0x5be0cd19ff0c7424 */ /* 0x000fe400078e00ff */
[----:B------:R-:W-:-:S07]  /*02f0*/  IMAD.WIDE.U32 R2, R22, 0x8, RZ ;  /* 0x0000000816027825 */ /* 0x000fce00078e00ff */
.L_x_26:
[----:B------:R-:W-:-:S07]  /*0300*/  IMAD.MOV.U32 R0, RZ, RZ, RZ ;  /* 0x000000ffff007224 */ /* 0x000fce00078e00ff */
.L_x_23:
[----:B------:R-:W-:-:S05]  /*0310*/  IMAD R9, R0, 0x4, R10 ;  /* 0x0000000400097824 */ /* 0x000fca00078e020a */
[C---:B------:R-:W-:Y:S02]  /*0320*/  ISETP.GE.U32.AND P2, PT, R9.reuse, R22, PT ;  /* 0x000000160900720c */ /* 0x040fe40003f46070 */
[----:B-----5:R-:W-:-:S04]  /*0330*/  IADD3 R4, P0, P1, R9, UR6, R20 ;  /* 0x0000000609047c10 */ /* 0x020fc8000f91e014 */
[----:B------:R-:W-:-:S07]  /*0340*/  IADD3.X R5, PT, PT, RZ, UR7, RZ, P0, P1 ;  /* 0x00000007ff057c10 */ /* 0x000fce00087e24ff */
[----:B0-234-:R-:W2:Y:S01]  /*0350*/  @!P2 LDG.E.U8 R7, desc[UR4][R4.64] ;  /* 0x000000040407a981 */ /* 0x01dea2000c1e1100 */
[C---:B-1----:R-:W-:Y:S01]  /*0360*/  IMAD R6, R0.reuse, 0x4, R1 ;  /* 0x0000000400067824 */ /* 0x042fe200078e0201 */
[----:B------:R-:W-:Y:S01]  /*0370*/  BSSY.RECONVERGENT B1, `(.L_x_9) ;  /* 0x0000015000017945 */ /* 0x000fe20003800200 */
[----:B------:R-:W-:Y:S02]  /*0380*/  VIADD R0, R0, 0x1 ;  /* 0x0000000100007836 */ /* 0x000fe40000000000 */
[----:B------:R-:W-:Y:S01]  /*0390*/  VIADD R8, R9, 0x1 ;  /* 0x0000000109087836 */ /* 0x000fe20000000000 */
[----:B------:R0:W-:Y:S02]  /*03a0*/  STL [R6], RZ ;  /* 0x000000ff06007387 */ /* 0x0001e40000100800 */
[----:B------:R-:W-:Y:S02]  /*03b0*/  ISETP.NE.AND P0, PT, R0, 0x10, PT ;  /* 0x000000100000780c */ /* 0x000fe40003f05270 */
[----:B------:R-:W-:Y:S01]  /*03c0*/  ISETP.GE.U32.AND P1, PT, R8, R22, PT ;  /* 0x000000160800720c */ /* 0x000fe20003f26070 */
[----:B--2---:R-:W-:-:S05]  /*03d0*/  @!P2 IMAD.SHL.U32 R7, R7, 0x1000000, RZ ;  /* 0x010000000707a824 */ /* 0x004fca00078e00ff */
[----:B------:R0:W-:Y:S01]  /*03e0*/  @!P2 STL [R6], R7 ;  /* 0x000000070600a387 */ /* 0x0001e20000100800 */
[----:B------:R-:W-:Y:S06]  /*03f0*/  @!P2 BRA `(.L_x_10) ;  /* 0x000000000030a947 */ /* 0x000fec0003800000 */
[----:B------:R-:W-:-:S13]  /*0400*/  ISETP.NE.AND P2, PT, R9, R22, PT ;  /* 0x000000160900720c */ /* 0x000fda0003f45270 */
[----:B------:R-:W-:Y:S02]  /*0410*/  @!P2 IMAD.MOV.U32 R23, RZ, RZ, -0x80000000 ;  /* 0x80000000ff17a424 */ /* 0x000fe400078e00ff */
[----:B0-----:R-:W-:-:S03]  /*0420*/  @!P2 IMAD.MOV.U32 R7, RZ, RZ, -0x80000000 ;  /* 0x80000000ff07a424 */ /* 0x001fc600078e00ff */
[----:B------:R1:W-:Y:S01]  /*0430*/  @!P2 STL [R6], R23 ;  /* 0x000000170600a387 */ /* 0x0003e20000100800 */
[----:B------:R-:W-:Y:S05]  /*0440*/  @!P2 BRA `(.L_x_10) ;  /* 0x00000000001ca947 */ /* 0x000fea0003800000 */
[----:B------:R-:W-:-:S13]  /*0450*/  ISETP.GT.U32.AND P2, PT, R11, R9, PT ;  /* 0x000000090b00720c */ /* 0x000fda0003f44070 */
[----:B------:R-:W-:-:S05]  /*0460*/  @!P2 IMAD.IADD R7, R11, 0x1, -R9 ;  /* 0x000000010b07a824 */ /* 0x000fca00078e0a09 */
[----:B-1----:R-:W-:Y:S01]  /*0470*/  @!P2 LEA R23, R7, 0x18, 0x3 ;  /* 0x000000180717a811 */ /* 0x002fe200078e18ff */
[----:B------:R-:W-:-:S03]  /*0480*/  IMAD.MOV.U32 R7, RZ, RZ, RZ ;  /* 0x000000ffff077224 */ /* 0x000fc600078e00ff */
[----:B------:R-:W-:-:S05]  /*0490*/  @!P2 SHF.R.U64 R23, R2, R23, R3 ;  /* 0x000000170217a219 */ /* 0x000fca0000001203 */
[----:B------:R-:W-:-:S05]  /*04a0*/  @!P2 IMAD.SHL.U32 R7, R23, 0x1000000, RZ ;  /* 0x010000001707a824 */ /* 0x000fca00078e00ff */
[----:B------:R2:W-:Y:S02]  /*04b0*/  @!P2 STL [R6], R7 ;  /* 0x000000070600a387 */ /* 0x0005e40000100800 */
.L_x_10:
[----:B------:R-:W-:Y:S05]  /*04c0*/  BSYNC.RECONVERGENT B1 ;  /* 0x0000000000017941 */ /* 0x000fea0003800200 */
.L_x_9:
[----:B------:R-:W-:Y:S04]  /*04d0*/  BSSY.RECONVERGENT B1, `(.L_x_11) ;  /* 0x0000014000017945 */ /* 0x000fe80003800200 */
[----:B------:R-:W-:Y:S05]  /*04e0*/  @!P1 BRA `(.L_x_12) ;  /* 0x0000000000389947 */ /* 0x000fea0003800000 */
[----:B------:R-:W-:-:S13]  /*04f0*/  ISETP.NE.AND P1, PT, R8, R22, PT ;  /* 0x000000160800720c */ /* 0x000fda0003f25270 */
[----:B------:R-:W-:Y:S05]  /*0500*/  @!P1 BRA `(.L_x_13) ;  /* 0x0000000000249947 */ /* 0x000fea0003800000 */
[----:B------:R-:W-:-:S13]  /*0510*/  ISETP.GT.U32.AND P1, PT, R11, R8, PT ;  /* 0x000000080b00720c */ /* 0x000fda0003f24070 */
[----:B------:R-:W-:Y:S05]  /*0520*/  @P1 BRA `(.L_x_14) ;  /* 0x0000000000381947 */ /* 0x000fea0003800000 */
[----:B------:R-:W-:-:S05]  /*0530*/  IMAD.IADD R8, R11, 0x1, -R8 ;  /* 0x000000010b087824 */ /* 0x000fca00078e0a08 */
[----:B-1----:R-:W-:-:S04]  /*0540*/  LEA R23, R8, 0x18, 0x3 ;  /* 0x0000001808177811 */ /* 0x002fc800078e18ff */
[----:B------:R-:W-:-:S05]  /*0550*/  SHF.R.U64 R8, R2, R23, R3 ;  /* 0x0000001702087219 */ /* 0x000fca0000001203 */
[----:B------:R-:W-:-:S05]  /*0560*/  IMAD.U32 R8, R8, 0x10000, RZ ;  /* 0x0001000008087824 */ /* 0x000fca00078e00ff */
[----:B0-2---:R-:W-:-:S05]  /*0570*/  LOP3.LUT R7, R7, 0xff0000, R8, 0xf8, !PT ;  /* 0x00ff000007077812 */ /* 0x005fca00078ef808 */
[----:B------:R3:W-:Y:S01]  /*0580*/  STL [R6], R7 ;  /* 0x0000000706007387 */ /* 0x0007e20000100800 */
[----:B------:R-:W-:Y:S05]  /*0590*/  BRA `(.L_x_14) ;  /* 0x00000000001c7947 */ /* 0x000fea0003800000 */
.L_x_13:
[----:B0-2---:R-:W-:-:S05]  /*05a0*/  LOP3.LUT R7, R7, 0x800000, RZ, 0xfc, !PT ;  /* 0x0080000007077812 */ /* 0x005fca00078efcff */
[----:B------:R2:W-:Y:S01]  /*05b0*/  STL [R6], R7 ;  /* 0x0000000706007387 */ /* 0x0005e20000100800 */
[----:B------:R-:W-:Y:S05]  /*05c0*/  BRA `(.L_x_14) ;  /* 0x0000000000107947 */ /* 0x000fea0003800000 */
.L_x_12:
[----:B------:R-:W3:Y:S02]  /*05d0*/  LDG.E.U8 R8, desc[UR4][R4.64+0x1] ;  /* 0x0000010404087981 */ /* 0x000ee4000c1e1100 */
[----:B---3--:R-:W-:-:S05]  /*05e0*/  IMAD.U32 R8, R8, 0x10000, RZ ;  /* 0x0001000008087824 */ /* 0x008fca00078e00ff */
[----:B0-2---:R-:W-:-:S05]  /*05f0*/  LOP3.LUT R7, R8, R7, RZ, 0xfc, !PT ;  /* 0x0000000708077212 */ /* 0x005fca00078efcff */
[----:B------:R0:W-:Y:S02]  /*0600*/  STL [R6], R7 ;  /* 0x0000000706007387 */ /* 0x0001e40000100800 */
.L_x_14:
[----:B------:R-:W-:Y:S05]  /*0610*/  BSYNC.RECONVERGENT B1 ;  /* 0x0000000000017941 */ /* 0x000fea0003800200 */
.L_x_11:
[----:B------:R-:W-:Y:S01]  /*0620*/  VIADD R8, R9, 0x2 ;  /* 0x0000000209087836 */ /* 0x000fe20000000000 */
[----:B------:R-:W-:Y:S04]  /*0630*/  BSSY.RECONVERGENT B1, `(.L_x_15) ;  /* 0x0000015000017945 */ /* 0x000fe80003800200 */
[----:B------:R-:W-:-:S13]  /*0640*/  ISETP.GE.U32.AND P1, PT, R8, R22, PT ;  /* 0x000000160800720c */ /* 0x000fda0003f26070 */
        /* <DEDUP_REMOVED lines=8> */
[----:B------:R-:W-:-:S05]  /*06d0*/  IMAD.SHL.U32 R8, R8, 0x100, RZ ;  /* 0x0000010008087824 */ /* 0x000fca00078e00ff */
[----:B0-23--:R-:W-:-:S05]  /*06e0*/  LOP3.LUT R7, R7, 0xff00, R8, 0xf8, !PT ;  /* 0x0000ff0007077812 */ /* 0x00dfca00078ef808 */
[----:B------:R4:W-:Y:S01]  /*06f0*/  STL [R6], R7 ;  /* 0x0000000706007387 */ /* 0x0009e20000100800 */
[----:B------:R-:W-:Y:S05]  /*0700*/  BRA `(.L_x_18) ;  /* 0x00000000001c7947 */ /* 0x000fea0003800000 */
.L_x_17:
[----:B0-23--:R-:W-:-:S05]  /*0710*/  LOP3.LUT R7, R7, 0x8000, RZ, 0xfc, !PT ;  /* 0x0000800007077812 */ /* 0x00dfca00078efcff */
[----:B------:R0:W-:Y:S01]  /*0720*/  STL [R6], R7 ;  /* 0x0000000706007387 */ /* 0x0001e20000100800 */
[----:B------:R-:W-:Y:S05]  /*0730*/  BRA `(.L_x_18) ;  /* 0x0000000000107947 */ /* 0x000fea0003800000 */
.L_x_16:
[----:B------:R-:W4:Y:S02]  /*0740*/  LDG.E.U8 R8, desc[UR4][R4.64+0x2] ;  /* 0x0000020404087981 */ /* 0x000f24000c1e1100 */
[----:B----4-:R-:W-:-:S05]  /*0750*/  IMAD.SHL.U32 R8, R8, 0x100, RZ ;  /* 0x0000010008087824 */ /* 0x010fca00078e00ff */
[----:B0-23--:R-:W-:-:S05]  /*0760*/  LOP3.LUT R7, R8, R7, RZ, 0xfc, !PT ;  /* 0x0000000708077212 */ /* 0x00dfca00078efcff */
[----:B------:R0:W-:Y:S02]  /*0770*/  STL [R6], R7 ;  /* 0x0000000706007387 */ /* 0x0001e40000100800 */
.L_x_18:
[----:B------:R-:W-:Y:S05]  /*0780*/  BSYNC.RECONVERGENT B1 ;  /* 0x0000000000017941 */ /* 0x000fea0003800200 */
.L_x_15:
        /* <DEDUP_REMOVED lines=9> */
[----:B------:R-:W-:-:S04]  /*0820*/  LEA R5, R4, 0x18, 0x3 ;  /* 0x0000001804057811 */ /* 0x000fc800078e18ff */
[----:B------:R-:W-:-:S04]  /*0830*/  SHF.R.U64 R4, R2, R5, R3 ;  /* 0x0000000502047219 */ /* 0x000fc80000001203 */
[----:B0-234-:R-:W-:-:S05]  /*0840*/  LOP3.LUT R7, R7, 0xff, R4, 0xf8, !PT ;  /* 0x000000ff07077812 */ /* 0x01dfca00078ef804 */
[----:B------:R0:W-:Y:S01]  /*0850*/  STL [R6], R7 ;  /* 0x0000000706007387 */ /* 0x0001e20000100800 */
[----:B------:R-:W-:Y:S05]  /*0860*/  BRA `(.L_x_22) ;  /* 0x0000000000187947 */ /* 0x000fea0003800000 */
.L_x_21:
[----:B0-234-:R-:W-:-:S05]  /*0870*/  LOP3.LUT R7, R7, 0x80, RZ, 0xfc, !PT ;  /* 0x0000008007077812 */ /* 0x01dfca00078efcff */
[----:B------:R0:W-:Y:S01]  /*0880*/  STL [R6], R7 ;  /* 0x0000000706007387 */ /* 0x0001e20000100800 */
[----:B------:R-:W-:Y:S05]  /*0890*/  BRA `(.L_x_22) ;  /* 0x00000000000c7947 */ /* 0x000fea0003800000 */
.L_x_20:
[----:B------:R-:W0:Y:S02]  /*08a0*/  LDG.E.U8 R4, desc[UR4][R4.64+0x3] ;  /* 0x0000030404047981 */ /* 0x000e24000c1e1100 */
[----:B0-234-:R-:W-:-:S05]  /*08b0*/  LOP3.LUT R7, R7, R4, RZ, 0xfc, !PT ;  /* 0x0000000407077212 */ /* 0x01dfca00078efcff */
[----:B------:R0:W-:Y:S02]  /*08c0*/  STL [R6], R7 ;  /* 0x0000000706007387 */ /* 0x0001e40000100800 */
.L_x_22:
[----:B------:R-:W-:Y:S05]  /*08d0*/  BSYNC.RECONVERGENT B1 ;  /* 0x0000000000017941 */ /* 0x000fea0003800200 */
.L_x_19:
[----:B------:R-:W-:Y:S05]  /*08e0*/  @P0 BRA `(.L_x_23) ;  /* 0xfffffff800880947 */ /* 0x000fea000383ffff */
[----:B------:R-:W-:-:S07]  /*08f0*/  IMAD.MOV.U32 R0, RZ, RZ, 0x10 ;  /* 0x00000010ff007424 */ /* 0x000fce00078e00ff */
.L_x_24:
[----:B01----:R-:W-:-:S05]  /*0900*/  IMAD R23, R0, 0x4, R1 ;  /* 0x0000000400177824 */ /* 0x003fca00078e0201 */
[----:B------:R-:W5:Y:S04]  /*0910*/  LDL.64 R8, [R23+-0x8] ;  /* 0xfffff80017087983 */ /* 0x000f680000100a00 */
[----:B0-234-:R-:W2:Y:S04]  /*0920*/  LDL.128 R4, [R23+-0x40] ;  /* 0xffffc00017047983 */ /* 0x01dea80000100c00 */
[----:B------:R-:W3:Y:S04]  /*0930*/  LDL R27, [R23+-0x1c] ;  /* 0xffffe400171b7983 */ /* 0x000ee80000100800 */
[----:B------:R-:W4:Y:S04]  /*0940*/  LDL R28, [R23+-0x18] ;  /* 0xffffe800171c7983 */ /* 0x000f280000100800 */
[----:B------:R-:W4:Y:S04]  /*0950*/  LDL R24, [R23+-0x30] ;  /* 0xffffd00017187983 */ /* 0x000f280000100800 */
[----:B------:R-:W4:Y:S04]  /*0960*/  LDL R25, [R23+-0x14] ;  /* 0xffffec0017197983 */ /* 0x000f280000100800 */
[----:B------:R-:W4:Y:S01]  /*0970*/  LDL R26, [R23+-0x10] ;  /* 0xfffff000171a7983 */ /* 0x000f220000100800 */
[----:B------:R-:W-:-:S05]  /*0980*/  VIADD R0, R0, 0x4 ;  /* 0x0000000400007836 */ /* 0x000fca0000000000 */
[----:B------:R-:W-:Y:S02]  /*0990*/  ISETP.NE.AND P0, PT, R0, 0x40, PT ;  /* 0x000000400000780c */ /* 0x000fe40003f05270 */
[C-C-:B-----5:R-:W-:Y:S02]  /*09a0*/  SHF.L.W.U32.HI R29, R8.reuse, 0xf, R8.reuse ;  /* 0x0000000f081d7819 */ /* 0x160fe40000010e08 */
[--C-:B------:R-:W-:Y:S02]  /*09b0*/  SHF.L.W.U32.HI R30, R8, 0xd, R8.reuse ;  /* 0x0000000d081e7819 */ /* 0x100fe40000010e08 */
[----:B------:R-:W-:Y:S02]  /*09c0*/  SHF.R.U32.HI R8, RZ, 0xa, R8 ;  /* 0x0000000aff087819 */ /* 0x000fe40000011608 */
[----:B------:R-:W-:Y:S02]  /*09d0*/  SHF.L.W.U32.HI R31, R9, 0xd, R9 ;  /* 0x0000000d091f7819 */ /* 0x000fe40000010e09 */
[----:B------:R-:W-:-:S02]  /*09e0*/  LOP3.LUT R29, R8, R29, R30, 0x96, !PT ;  /* 0x0000001d081d7212 */ /* 0x000fc400078e961e */
[--C-:B------:R-:W-:Y:S02]  /*09f0*/  SHF.L.W.U32.HI R8, R9, 0xf, R9.reuse ;  /* 0x0000000f09087819 */ /* 0x100fe40000010e09 */
[----:B------:R-:W-:Y:S02]  /*0a00*/  SHF.R.U32.HI R9, RZ, 0xa, R9 ;  /* 0x0000000aff097819 */ /* 0x000fe40000011609 */
[----:B--2---:R-:W-:Y:S02]  /*0a10*/  SHF.L.W.U32.HI R30, R5, 0xe, R5 ;  /* 0x0000000e051e7819 */ /* 0x004fe40000010e05 */
[----:B------:R-:W-:Y:S02]  /*0a20*/  LOP3.LUT R8, R9, R8, R31, 0x96, !PT ;  /* 0x0000000809087212 */ /* 0x000fe400078e961f */
[--C-:B------:R-:W-:Y:S02]  /*0a30*/  SHF.L.W.U32.HI R9, R5, 0x19, R5.reuse ;  /* 0x0000001905097819 */ /* 0x100fe40000010e05 */
[----:B------:R-:W-:-:S02]  /*0a40*/  SHF.R.U32.HI R31, RZ, 0x3, R5 ;  /* 0x00000003ff1f7819 */ /* 0x000fc40000011605 */
[----:B---3--:R-:W-:Y:S02]  /*0a50*/  IADD3 R4, PT, PT, R4, R29, R27 ;  /* 0x0000001d04047210 */ /* 0x008fe40007ffe01b */
[----:B------:R-:W-:Y:S02]  /*0a60*/  LOP3.LUT R9, R31, R9, R30, 0x96, !PT ;  /* 0x000000091f097212 */ /* 0x000fe400078e961e */
[C-C-:B------:R-:W-:Y:S02]  /*0a70*/  SHF.L.W.U32.HI R27, R6.reuse, 0x19, R6.reuse ;  /* 0x00000019061b7819 */ /* 0x140fe40000010e06 */
[----:B------:R-:W-:Y:S01]  /*0a80*/  SHF.L.W.U32.HI R30, R6, 0xe, R6 ;  /* 0x0000000e061e7819 */ /* 0x000fe20000010e06 */
[----:B------:R-:W-:Y:S01]  /*0a90*/  IMAD.IADD R4, R9, 0x1, R4 ;  /* 0x0000000109047824 */ /* 0x000fe200078e0204 */
[----:B------:R-:W-:Y:S02]  /*0aa0*/  SHF.R.U32.HI R29, RZ, 0x3, R6 ;  /* 0x00000003ff1d7819 */ /* 0x000fe40000011606 */
[----:B----4-:R-:W-:-:S02]  /*0ab0*/  IADD3 R8, PT, PT, R5, R8, R28 ;  /* 0x0000000805087210 */ /* 0x010fc40007ffe01c */
[----:B------:R-:W-:Y:S02]  /*0ac0*/  LOP3.LUT R27, R29, R27, R30, 0x96, !PT ;  /* 0x0000001b1d1b7212 */ /* 0x000fe400078e961e */
[----:B------:R-:W-:Y:S02]  /*0ad0*/  SHF.L.W.U32.HI R9, R4, 0xd, R4 ;  /* 0x0000000d04097819 */ /* 0x000fe40000010e04 */
[----:B------:R-:W-:Y:S01]  /*0ae0*/  SHF.L.W.U32.HI R31, R24, 0xe, R24 ;  /* 0x0000000e181f7819 */ /* 0x000fe20000010e18 */
[----:B------:R-:W-:Y:S01]  /*0af0*/  IMAD.IADD R5, R27, 0x1, R8 ;  /* 0x000000011b057824 */ /* 0x000fe200078e0208 */
[--C-:B------:R-:W-:Y:S02]  /*0b00*/  SHF.L.W.U32.HI R8, R4, 0xf, R4.reuse ;  /* 0x0000000f04087819 */ /* 0x100fe40000010e04 */
[----:B------:R-:W-:Y:S02]  /*0b10*/  SHF.R.U32.HI R27, RZ, 0xa, R4 ;  /* 0x0000000aff1b7819 */ /* 0x000fe40000011604 */
[C-C-:B------:R-:W-:Y:S01]  /*0b20*/  SHF.L.W.U32.HI R28, R5.reuse, 0xf, R5.reuse ;  /* 0x0000000f051c7819 */ /* 0x140fe20000010e05 */
[----:B------:R0:W-:Y:S01]  /*0b30*/  STL.64 [R23], R4 ;  /* 0x0000000417007387 */ /* 0x0001e20000100a00 */
[----:B------:R-:W-:-:S02]  /*0b40*/  SHF.L.W.U32.HI R29, R5, 0xd, R5 ;  /* 0x0000000d051d7819 */ /* 0x000fc40000010e05 */
[----:B------:R-:W-:Y:S02]  /*0b50*/  SHF.R.U32.HI R30, RZ, 0xa, R5 ;  /* 0x0000000aff1e7819 */ /* 0x000fe40000011605 */
[----:B------:R-:W-:Y:S02]  /*0b60*/  LOP3.LUT R8, R27, R8, R9, 0x96, !PT ;  /* 0x000000081b087212 */ /* 0x000fe400078e9609 */
[----:B------:R-:W-:Y:S02]  /*0b70*/  LOP3.LUT R29, R30, R28, R29, 0x96, !PT ;  /* 0x0000001c1e1d7212 */ /* 0x000fe400078e961d */
[----:B------:R-:W-:Y:S02]  /*0b80*/  SHF.L.W.U32.HI R30, R24, 0x19, R24 ;  /* 0x00000019181e7819 */ /* 0x000fe40000010e18 */
[C-C-:B------:R-:W-:Y:S02]  /*0b90*/  SHF.L.W.U32.HI R9, R7.reuse, 0x19, R7.reuse ;  /* 0x0000001907097819 */ /* 0x140fe40000010e07 */
[----:B------:R-:W-:-:S02]  /*0ba0*/  SHF.L.W.U32.HI R28, R7, 0xe, R7 ;  /* 0x0000000e071c7819 */ /* 0x000fc40000010e07 */
[----:B------:R-:W-:Y:S02]  /*0bb0*/  SHF.R.U32.HI R27, RZ, 0x3, R7 ;  /* 0x00000003ff1b7819 */ /* 0x000fe40000011607 */
[----:B------:R-:W-:Y:S02]  /*0bc0*/  SHF.R.U32.HI R24, RZ, 0x3, R24 ;  /* 0x00000003ff187819 */ /* 0x000fe40000011618 */
[----:B------:R-:W-:Y:S02]  /*0bd0*/  LOP3.LUT R9, R27, R9, R28, 0x96, !PT ;  /* 0x000000091b097212 */ /* 0x000fe400078e961c */
[----:B------:R-:W-:Y:S02]  /*0be0*/  IADD3 R8, PT, PT, R6, R8, R25 ;  /* 0x0000000806087210 */ /* 0x000fe40007ffe019 */
[----:B------:R-:W-:Y:S02]  /*0bf0*/  IADD3 R29, PT, PT, R7, R29, R26 ;  /* 0x0000001d071d7210 */ /* 0x000fe40007ffe01a */
[----:B------:R-:W-:Y:S01]  /*0c00*/  LOP3.LUT R24, R24, R30, R31, 0x96, !PT ;  /* 0x0000001e18187212 */ /* 0x000fe200078e961f */
[----:B------:R-:W-:-:S04]  /*0c10*/  IMAD.IADD R8, R9, 0x1, R8 ;  /* 0x0000000109087824 */ /* 0x000fc800078e0208 */
[----:B------:R-:W-:Y:S01]  /*0c20*/  IMAD.IADD R24, R24, 0x1, R29 ;  /* 0x0000000118187824 */ /* 0x000fe200078e021d */
[----:B------:R0:W-:Y:S04]  /*0c30*/  STL [R23+0x8], R8 ;  /* 0x0000080817007387 */ /* 0x0001e80000100800 */
[----:B------:R0:W-:Y:S01]  /*0c40*/  STL [R23+0xc], R24 ;  /* 0x00000c1817007387 */ /* 0x0001e20000100800 */
[----:B------:R-:W-:Y:S05]  /*0c50*/  @P0 BRA `(.L_x_24) ;  /* 0xfffffffc00280947 */ /* 0x000fea000383ffff */
[----:B------:R-:W-:Y:S02]  /*0c60*/  IMAD.MOV.U32 R31, RZ, RZ, RZ ;  /* 0x000000ffff1f7224 */ /* 0x000fe400078e00ff */
[----:B0-----:R-:W-:Y:S02]  /*0c70*/  IMAD.MOV.U32 R8, RZ, RZ, R12 ;  /* 0x000000ffff087224 */ /* 0x001fe400078e000c */
[----:B------:R-:W-:Y:S02]  /*0c80*/  IMAD.MOV.U32 R25, RZ, RZ, R13 ;  /* 0x000000ffff197224 */ /* 0x000fe400078e000d */
[----:B------:R-:W-:Y:S02]  /*0c90*/  IMAD.MOV.U32 R27, RZ, RZ, R14 ;  /* 0x000000ffff1b7224 */ /* 0x000fe400078e000e */
[----:B------:R-:W-:Y:S02]  /*0ca0*/  IMAD.MOV.U32 R24, RZ, RZ, R15 ;  /* 0x000000ffff187224 */ /* 0x000fe400078e000f */
[----:B------:R-:W-:-:S02]  /*0cb0*/  IMAD.MOV.U32 R29, RZ, RZ, R16 ;  /* 0x000000ffff1d7224 */ /* 0x000fc400078e0010 */
[----:B------:R-:W-:Y:S02]  /*0cc0*/  IMAD.MOV.U32 R26, RZ, RZ, R17 ;  /* 0x000000ffff1a7224 */ /* 0x000fe400078e0011 */
[----:B------:R-:W-:Y:S02]  /*0cd0*/  IMAD.MOV.U32 R23, RZ, RZ, R18 ;  /* 0x000000ffff177224 */ /* 0x000fe400078e0012 */
[----:B------:R-:W-:-:S07]  /*0ce0*/  IMAD.MOV.U32 R28, RZ, RZ, R19 ;  /* 0x000000ffff1c7224 */ /* 0x000fce00078e0013 */
.L_x_25:
[----:B------:R-:W-:-:S04]  /*0cf0*/  IMAD.SHL.U32 R0, R31, 0x4, RZ ;  /* 0x000000041f007824 */ /* 0x000fc800078e00ff */
[----:B------:R-:W-:-:S06]  /*0d00*/  IMAD.IADD R4, R1, 0x1, R0 ;  /* 0x0000000101047824 */ /* 0x000fcc00078e0200 */
[----:B------:R-:W2:Y:S01]  /*0d10*/  LDL.128 R4, [R4] ;  /* 0x0000000004047983 */ /* 0x000ea20000100c00 */
[C-C-:B------:R-:W-:Y:S01]  /*0d20*/  SHF.L.W.U32.HI R9, R24.reuse, 0x1a, R24.reuse ;  /* 0x0000001a18097819 */ /* 0x140fe20000010e18 */
[----:B------:R-:W-:Y:S01]  /*0d30*/  VIADD R31, R31, 0x4 ;  /* 0x000000041f1f7836 */ /* 0x000fe20000000000 */
[C-C-:B------:R-:W-:Y:S02]  /*0d40*/  SHF.L.W.U32.HI R30, R24.reuse, 0x15, R24.reuse ;  /* 0x00000015181e7819 */ /* 0x140fe40000010e18 */
[----:B------:R-:W-:Y:S02]  /*0d50*/  SHF.L.W.U32.HI R32, R24, 0x7, R24 ;  /* 0x0000000718207819 */ /* 0x000fe40000010e18 */
[----:B------:R-:W-:Y:S02]  /*0d60*/  ISETP.NE.AND P0, PT, R31, 0x40, PT ;  /* 0x000000401f00780c */ /* 0x000fe40003f05270 */
[----:B------:R-:W-:Y:S02]  /*0d70*/  LOP3.LUT R9, R32, R9, R30, 0x96, !PT ;  /* 0x0000000920097212 */ /* 0x000fe400078e961e */
[----:B------:R-:W-:-:S04]  /*0d80*/  LOP3.LUT R30, R27, R24, R25, 0xe2, !PT ;  /* 0x000000181b1e7212 */ /* 0x000fc800078ee219 */
[----:B------:R-:W-:Y:S02]  /*0d90*/  IADD3 R33, PT, PT, R30, R8, R9 ;  /* 0x000000081e217210 */ /* 0x000fe40007ffe009 */
[C-C-:B------:R-:W-:Y:S02]  /*0da0*/  SHF.L.W.U32.HI R8, R28.reuse, 0x1e, R28.reuse ;  /* 0x0000001e1c087819 */ /* 0x140fe40000010e1c */
[C-C-:B------:R-:W-:Y:S02]  /*0db0*/  SHF.L.W.U32.HI R9, R28.reuse, 0x13, R28.reuse ;  /* 0x000000131c097819 */ /* 0x140fe40000010e1c */
[----:B------:R-:W-:-:S04]  /*0dc0*/  SHF.L.W.U32.HI R30, R28, 0xa, R28 ;  /* 0x0000000a1c1e7819 */ /* 0x000fc80000010e1c */
[----:B------:R-:W-:Y:S02]  /*0dd0*/  LOP3.LUT R35, R30, R8, R9, 0x96, !PT ;  /* 0x000000081e237212 */ /* 0x000fe400078e9609 */
[----:B------:R-:W2:Y:S01]  /*0de0*/  LDC.64 R8, c[0x3][R0] ;  /* 0x00c0000000087b82 */ /* 0x000ea20000000a00 */
[----:B------:R-:W-:Y:S02]  /*0df0*/  LOP3.LUT R30, R26, R23, R28, 0xe8, !PT ;  /* 0x000000171a1e7212 */ /* 0x000fe400078ee81c */
[----:B--2---:R-:W-:-:S05]  /*0e00*/  IADD3 R4, PT, PT, R4, R33, R8 ;  /* 0x0000002104047210 */ /* 0x004fca0007ffe008 */
[C---:B------:R-:W-:Y:S01]  /*0e10*/  IMAD.IADD R8, R4.reuse, 0x1, R29 ;  /* 0x0000000104087824 */ /* 0x040fe200078e021d */
[----:B------:R-:W-:-:S04]  /*0e20*/  IADD3 R29, PT, PT, R4, R30, R35 ;  /* 0x0000001e041d7210 */ /* 0x000fc80007ffe023 */
[C-C-:B------:R-:W-:Y:S02]  /*0e30*/  SHF.L.W.U32.HI R4, R8.reuse, 0x1a, R8.reuse ;  /* 0x0000001a08047819 */ /* 0x140fe40000010e08 */
[C-C-:B------:R-:W-:Y:S02]  /*0e40*/  SHF.L.W.U32.HI R33, R8.reuse, 0x15, R8.reuse ;  /* 0x0000001508217819 */ /* 0x140fe40000010e08 */
[----:B------:R-:W-:-:S04]  /*0e50*/  SHF.L.W.U32.HI R30, R8, 0x7, R8 ;  /* 0x00000007081e7819 */ /* 0x000fc80000010e08 */
[----:B------:R-:W-:Y:S02]  /*0e60*/  LOP3.LUT R4, R30, R4, R33, 0x96, !PT ;  /* 0x000000041e047212 */ /* 0x000fe400078e9621 */
[----:B------:R-:W-:-:S04]  /*0e70*/  LOP3.LUT R30, R24, R8, R27, 0xe2, !PT ;  /* 0x00000008181e7212 */ /* 0x000fc800078ee21b */
[----:B------:R-:W-:-:S04]  /*0e80*/  IADD3 R4, PT, PT, R30, R25, R4 ;  /* 0x000000191e047210 */ /* 0x000fc80007ffe004 */
[----:B------:R-:W-:Y:S02]  /*0e90*/  IADD3 R9, PT, PT, R5, R4, R9 ;  /* 0x0000000405097210 */ /* 0x000fe40007ffe009 */
[----:B------:R0:W1:Y:S03]  /*0ea0*/  LDC.64 R4, c[0x3][R0+0x8] ;  /* 0x00c0020000047b82 */ /* 0x0000660000000a00 */
[----:B------:R-:W-:-:S05]  /*0eb0*/  IMAD.IADD R25, R9, 0x1, R26 ;  /* 0x0000000109197824 */ /* 0x000fca00078e021a */
[C-C-:B------:R-:W-:Y:S02]  /*0ec0*/  SHF.L.W.U32.HI R26, R25.reuse, 0x1a, R25.reuse ;  /* 0x0000001a191a7819 */ /* 0x140fe40000010e19 */
[C-C-:B------:R-:W-:Y:S02]  /*0ed0*/  SHF.L.W.U32.HI R33, R25.reuse, 0x15, R25.reuse ;  /* 0x0000001519217819 */ /* 0x140fe40000010e19 */
[----:B------:R-:W-:Y:S02]  /*0ee0*/  SHF.L.W.U32.HI R30, R25, 0x7, R25 ;  /* 0x00000007191e7819 */ /* 0x000fe40000010e19 */
[----:B0-----:R-:W-:Y:S02]  /*0ef0*/  LOP3.LUT R0, R23, R28, R29, 0xe8, !PT ;  /* 0x0000001c17007212 */ /* 0x001fe400078ee81d */
[----:B------:R-:W-:Y:S02]  /*0f00*/  LOP3.LUT R26, R30, R26, R33, 0x96, !PT ;  /* 0x0000001a1e1a7212 */ /* 0x000fe400078e9621 */
[----:B------:R-:W-:-:S04]  /*0f10*/  LOP3.LUT R30, R8, R25, R24, 0xe2, !PT ;  /* 0x00000019081e7212 */ /* 0x000fc800078ee218 */
[----:B------:R-:W-:Y:S02]  /*0f20*/  IADD3 R33, PT, PT, R30, R27, R26 ;  /* 0x0000001b1e217210 */ /* 0x000fe40007ffe01a */
[C-C-:B------:R-:W-:Y:S02]  /*0f30*/  SHF.L.W.U32.HI R26, R29.reuse, 0x1e, R29.reuse ;  /* 0x0000001e1d1a7819 */ /* 0x140fe40000010e1d */
[C-C-:B------:R-:W-:Y:S02]  /*0f40*/  SHF.L.W.U32.HI R27, R29.reuse, 0x13, R29.reuse ;  /* 0x000000131d1b7819 */ /* 0x140fe40000010e1d */
[----:B------:R-:W-:Y:S02]  /*0f50*/  SHF.L.W.U32.HI R30, R29, 0xa, R29 ;  /* 0x0000000a1d1e7819 */ /* 0x000fe40000010e1d */
[----:B-1----:R-:W-:Y:S02]  /*0f60*/  IADD3 R4, PT, PT, R6, R33, R4 ;  /* 0x0000002106047210 */ /* 0x002fe40007ffe004 */
[----:B------:R-:W-:-:S03]  /*0f70*/  LOP3.LUT R26, R30, R26, R27, 0x96, !PT ;  /* 0x0000001a1e1a7212 */ /* 0x000fc600078e961b */
[----:B------:R-:W-:Y:S01]  /*0f80*/  IMAD.IADD R27, R4, 0x1, R23 ;  /* 0x00000001041b7824 */ /* 0x000fe200078e0217 */
[----:B------:R-:W-:-:S04]  /*0f90*/  IADD3 R26, PT, PT, R9, R0, R26 ;  /* 0x00000000091a7210 */ /* 0x000fc80007ffe01a */
[C-C-:B------:R-:W-:Y:S02]  /*0fa0*/  SHF.L.W.U32.HI R0, R26.reuse, 0x1e, R26.reuse ;  /* 0x0000001e1a007819 */ /* 0x140fe40000010e1a */
[C-C-:B------:R-:W-:Y:S02]  /*0fb0*/  SHF.L.W.U32.HI R9, R26.reuse, 0x13, R26.reuse ;  /* 0x000000131a097819 */ /* 0x140fe40000010e1a */
[--C-:B------:R-:W-:Y:S02]  /*0fc0*/  SHF.L.W.U32.HI R6, R26, 0xa, R26.reuse ;  /* 0x0000000a1a067819 */ /* 0x100fe40000010e1a */
[----:B------:R-:W-:Y:S02]  /*0fd0*/  LOP3.LUT R23, R28, R29, R26, 0xe8, !PT ;  /* 0x0000001d1c177212 */ /* 0x000fe400078ee81a */
[----:B------:R-:W-:Y:S02]  /*0fe0*/  LOP3.LUT R9, R6, R0, R9, 0x96, !PT ;  /* 0x0000000006097212 */ /* 0x000fe400078e9609 */
[----:B------:R-:W-:-:S02]  /*0ff0*/  SHF.L.W.U32.HI R0, R27, 0x1a, R27 ;  /* 0x0000001a1b007819 */ /* 0x000fc40000010e1b */
[C-C-:B------:R-:W-:Y:S02]  /*1000*/  SHF.L.W.U32.HI R33, R27.reuse, 0x15, R27.reuse ;  /* 0x000000151b217819 */ /* 0x140fe40000010e1b */
[----:B------:R-:W-:Y:S02]  /*1010*/  SHF.L.W.U32.HI R6, R27, 0x7, R27 ;  /* 0x000000071b067819 */ /* 0x000fe40000010e1b */
[----:B------:R-:W-:Y:S02]  /*1020*/  IADD3 R23, PT, PT, R4, R23, R9 ;  /* 0x0000001704177210 */ /* 0x000fe40007ffe009 */
[----:B------:R-:W-:Y:S02]  /*1030*/  LOP3.LUT R4, R25, R27, R8, 0xe2, !PT ;  /* 0x0000001b19047212 */ /* 0x000fe400078ee208 */
[----:B------:R-:W-:Y:S02]  /*1040*/  LOP3.LUT R33, R6, R0, R33, 0x96, !PT ;  /* 0x0000000006217212 */ /* 0x000fe400078e9621 */
[----:B------:R-:W-:-:S02]  /*1050*/  SHF.L.W.U32.HI R0, R23, 0x1e, R23 ;  /* 0x0000001e17007819 */ /* 0x000fc40000010e17 */
[----:B------:R-:W-:Y:S02]  /*1060*/  IADD3 R4, PT, PT, R4, R24, R33 ;  /* 0x0000001804047210 */ /* 0x000fe40007ffe021 */
[C-C-:B------:R-:W-:Y:S02]  /*1070*/  SHF.L.W.U32.HI R9, R23.reuse, 0x13, R23.reuse ;  /* 0x0000001317097819 */ /* 0x140fe40000010e17 */
[----:B------:R-:W-:Y:S02]  /*1080*/  SHF.L.W.U32.HI R6, R23, 0xa, R23 ;  /* 0x0000000a17067819 */ /* 0x000fe40000010e17 */
[----:B------:R-:W-:Y:S02]  /*1090*/  IADD3 R5, PT, PT, R7, R4, R5 ;  /* 0x0000000407057210 */ /* 0x000fe40007ffe005 */
[----:B------:R-:W-:Y:S02]  /*10a0*/  LOP3.LUT R0, R6, R0, R9, 0x96, !PT ;  /* 0x0000000006007212 */ /* 0x000fe400078e9609 */
[----:B------:R-:W-:Y:S01]  /*10b0*/  LOP3.LUT R4, R29, R26, R23, 0xe8, !PT ;  /* 0x0000001a1d047212 */ /* 0x000fe200078ee817 */
[----:B------:R-:W-:-:S03]  /*10c0*/  IMAD.IADD R24, R5, 0x1, R28 ;  /* 0x0000000105187824 */ /* 0x000fc600078e021c */
[----:B------:R-:W-:Y:S01]  /*10d0*/  IADD3 R28, PT, PT, R5, R4, R0 ;  /* 0x00000004051c7210 */ /* 0x000fe20007ffe000 */
[----:B------:R-:W-:Y:S06]  /*10e0*/  @P0 BRA `(.L_x_25) ;  /* 0xfffffffc00000947 */ /* 0x000fec000383ffff */
[----:B------:R-:W-:Y:S02]  /*10f0*/  VIADD R10, R10, 0x40 ;  /* 0x000000400a0a7836 */ /* 0x000fe40000000000 */
[----:B------:R-:W-:Y:S02]  /*1100*/  IMAD.IADD R19, R28, 0x1, R19 ;  /* 0x000000011c137824 */ /* 0x000fe400078e0213 */
[----:B------:R-:W-:Y:S01]  /*1110*/  IMAD.IADD R18, R23, 0x1, R18 ;  /* 0x0000000117127824 */ /* 0x000fe200078e0212 */
[----:B------:R-:W-:Y:S01]  /*1120*/  ISETP.GE.U32.AND P0, PT, R10, R21, PT ;  /* 0x000000150a00720c */ /* 0x000fe20003f06070 */
[----:B------:R-:W-:Y:S02]  /*1130*/  IMAD.IADD R17, R26, 0x1, R17 ;  /* 0x000000011a117824 */ /* 0x000fe400078e0211 */
[----:B------:R-:W-:Y:S02]  /*1140*/  IMAD.IADD R16, R29, 0x1, R16 ;  /* 0x000000011d107824 */ /* 0x000fe400078e0210 */
[----:B------:R-:W-:-:S02]  /*1150*/  IMAD.IADD R15, R24, 0x1, R15 ;  /* 0x00000001180f7824 */ /* 0x000fc400078e020f */
[----:B------:R-:W-:Y:S02]  /*1160*/  IMAD.IADD R14, R27, 0x1, R14 ;  /* 0x000000011b0e7824 */ /* 0x000fe400078e020e */
[----:B------:R-:W-:Y:S02]  /*1170*/  IMAD.IADD R13, R25, 0x1, R13 ;  /* 0x00000001190d7824 */ /* 0x000fe400078e020d */
[----:B------:R-:W-:Y:S02]  /*1180*/  IMAD.IADD R12, R8, 0x1, R12 ;  /* 0x00000001080c7824 */ /* 0x000fe400078e020c */
[----:B------:R-:W-:Y:S05]  /*1190*/  @!P0 BRA `(.L_x_26) ;  /* 0xfffffff000588947 */ /* 0x000fea000383ffff */
.L_x_8:
[----:B------:R-:W-:Y:S05]  /*11a0*/  BSYNC.RECONVERGENT B0 ;  /* 0x0000000000007941 */ /* 0x000fea0003800200 */
.L_x_7:
[----:B------:R-:W0:Y:S01]  /*11b0*/  S2R R5, SR_TID.X ;  /* 0x0000000000057919 */ /* 0x000e220000002100 */
[----:B------:R-:W0:Y:S08]  /*11c0*/  S2UR UR8, SR_CTAID.X ;  /* 0x00000000000879c3 */ /* 0x000e300000002500 */
[----:B------:R-:W0:Y:S08]  /*11d0*/  LDC R0, c[0x0][0x360] ;  /* 0x0000d800ff007b82 */ /* 0x000e300000000800 */
[----:B------:R-:W1:Y:S01]  /*11e0*/  LDC.64 R2, c[0x0][0x388] ;  /* 0x0000e200ff027b82 */ /* 0x000e620000000a00 */
[----:B0-----:R-:W-:-:S04]  /*11f0*/  IMAD R0, R0, UR8, R5 ;  /* 0x0000000800007c24 */ /* 0x001fc8000f8e0205 */
[----:B------:R-:W-:-:S04]  /*1200*/  IMAD.SHL.U32 R5, R0, 0x8, RZ ;  /* 0x0000000800057824 */ /* 0x000fc800078e00ff */
[----:B-1----:R-:W-:-:S05]  /*1210*/  IMAD.WIDE.U32 R2, R5, 0x4, R2 ;  /* 0x0000000405027825 */ /* 0x002fca00078e0002 */
        /* <DEDUP_REMOVED lines=9> */
.L_x_27:
        /* <DEDUP_REMOVED lines=13> */
.L_x_29:


//--------------------- .nv.shared.reserved.0     --------------------------
	.section	.nv.shared.reserved.0,"aw",@nobits
	.weak		__nv_reservedSMEM_offset_0_alias
	.size		__nv_reservedSMEM_offset_0_alias, 0, 64
	.other		__nv_reservedSMEM_offset_0_alias,@"STO_CUDA_RESERVED_SHARED STV_DEFAULT"
__nv_reservedSMEM_offset_0_alias:
	.zero		0
	.zero		64


//--------------------- .nv.constant0._Z19merkle_merge_kernelPKjS0_Pjj --------------------------
	.section	.nv.constant0._Z19merkle_merge_kernelPKjS0_Pjj,"a",@progbits
	.sectionflags	@""
	.align	4
.nv.constant0._Z19merkle_merge_kernelPKjS0_Pjj:
	.zero		924


//--------------------- .nv.constant0._Z13sha256_kernelPKhPjPKjS3_j --------------------------
	.section	.nv.constant0._Z13sha256_kernelPKhPjPKjS3_j,"a",@progbits
	.sectionflags	@""
	.align	4
.nv.constant0._Z13sha256_kernelPKhPjPKjS3_j:
	.zero		932


//--------------------- SYMBOLS --------------------------

	.type		.nv.reservedSmem.offset0,@object
	.size		.nv.reservedSmem.offset0,0x4
